	.target	sm_90a

	.elftype	@"ET_EXEC"


//--------------------- .note.nv.tkinfo           --------------------------
	.section	.note.nv.tkinfo,"",@"SHT_NOTE"
	.sectionflags	@"SHF_NOTE_NV_TKINFO"
	.tkinfo
        /*0018*/ 	.word	0x00000002
        /*0030*/ 	.string	""
        /*0030*/ 	.string	"ptxas"
        /*0030*/ 	.string	"Cuda compilation tools, release 13.0, V13.0.88"
        /*0030*/ 	.string	"Build cuda_13.0.r13.0/compiler.36424714_0"
        /*0030*/ 	.string	"-arch sm_90a -m 64 "



//--------------------- .note.nv.cuinfo           --------------------------
	.section	.note.nv.cuinfo,"",@"SHT_NOTE"
	.sectionflags	@"SHF_NOTE_NV_CUINFO"
        /*0018*/ 	.short	0x0002
        /*001a*/ 	.short	0x005a
        /*001c*/ 	.short	0x0082
	.zero		2


//--------------------- .nv.info                  --------------------------
	.section	.nv.info,"",@"SHT_CUDA_INFO"
	.align	4


	//----- nvinfo : EIATTR_REGCOUNT
	.align		4
        /*0000*/ 	.byte	0x04, 0x2f
        /*0002*/ 	.short	(.L_12 - .L_11)
	.align		4
.L_11:
        /*0004*/ 	.word	index@(_ZN7cutlass13device_kernelINS_4gemm6kernel13GemmUniversalIN4cute5tupleIJiiiiEEENS1_10collective13CollectiveMmaINS1_37MainloopSm90TmaGmmaWarpSpecializedFP8ILi7ENS5_IJNS4_1CILi1EEESB_SB_EEENS1_32KernelTmaWarpSpecializedPingpongEEENS5_IJNSA_ILi64EEENSA_ILi128EEESG_EEENS_12float_e4m3_tENS5_IJlSB_lEEESI_SJ_NS4_8TiledMMAINS4_8MMA_AtomIJNS4_4SM904GMMA31MMA_64x128x32_F32E4M3E4M3_SS_TNILNSN_7ScaleInE1ELSP_1EEEEEENS4_6LayoutISC_NS5_IJNSA_ILi0EEEST_ST_EEEEENS5_IJNS4_10UnderscoreESW_SW_EEEEENS4_13SM90_TMA_LOADENS4_14ComposedLayoutINS4_7SwizzleILi3ELi4ELi3EEENS4_18smem_ptr_flag_bitsILi8EEENSS_INS5_IJNSA_ILi8EEESG_EEENS5_IJSG_SB_EEEEEEEvNS4_8identityESZ_S19_vS1A_EENS_8epilogue10collective6detail29Sm90TmaWarpSpecializedAdapterINS1D_15DefaultEpilogueISI_SJ_SJ_NS1C_6thread17LinearCombinationISI_Li1EffLNS1H_9ScaleType4KindE0ELNS_15FloatRoundStyleE2ESI_EENS1_15EpilogueDefaultEEEEEvvEEEEvNT_6ParamsE)
        /*0008*/ 	.word	0x000000a8


	//----- nvinfo : EIATTR_FRAME_SIZE
	.align		4
.L_12:
        /*000c*/ 	.byte	0x04, 0x11
        /*000e*/ 	.short	(.L_14 - .L_13)
	.align		4
.L_13:
        /*0010*/ 	.word	index@(_ZN7cutlass13device_kernelINS_4gemm6kernel13GemmUniversalIN4cute5tupleIJiiiiEEENS1_10collective13CollectiveMmaINS1_37MainloopSm90TmaGmmaWarpSpecializedFP8ILi7ENS5_IJNS4_1CILi1EEESB_SB_EEENS1_32KernelTmaWarpSpecializedPingpongEEENS5_IJNSA_ILi64EEENSA_ILi128EEESG_EEENS_12float_e4m3_tENS5_IJlSB_lEEESI_SJ_NS4_8TiledMMAINS4_8MMA_AtomIJNS4_4SM904GMMA31MMA_64x128x32_F32E4M3E4M3_SS_TNILNSN_7ScaleInE1ELSP_1EEEEEENS4_6LayoutISC_NS5_IJNSA_ILi0EEEST_ST_EEEEENS5_IJNS4_10UnderscoreESW_SW_EEEEENS4_13SM90_TMA_LOADENS4_14ComposedLayoutINS4_7SwizzleILi3ELi4ELi3EEENS4_18smem_ptr_flag_bitsILi8EEENSS_INS5_IJNSA_ILi8EEESG_EEENS5_IJSG_SB_EEEEEEEvNS4_8identityESZ_S19_vS1A_EENS_8epilogue10collective6detail29Sm90TmaWarpSpecializedAdapterINS1D_15DefaultEpilogueISI_SJ_SJ_NS1C_6thread17LinearCombinationISI_Li1EffLNS1H_9ScaleType4KindE0ELNS_15FloatRoundStyleE2ESI_EENS1_15EpilogueDefaultEEEEEvvEEEEvNT_6ParamsE)
        /*0014*/ 	.word	0x00000000


	//----- nvinfo : EIATTR_MIN_STACK_SIZE
	.align		4
.L_14:
        /*0018*/ 	.byte	0x04, 0x12
        /*001a*/ 	.short	(.L_16 - .L_15)
	.align		4
.L_15:
        /*001c*/ 	.word	index@(_ZN7cutlass13device_kernelINS_4gemm6kernel13GemmUniversalIN4cute5tupleIJiiiiEEENS1_10collective13CollectiveMmaINS1_37MainloopSm90TmaGmmaWarpSpecializedFP8ILi7ENS5_IJNS4_1CILi1EEESB_SB_EEENS1_32KernelTmaWarpSpecializedPingpongEEENS5_IJNSA_ILi64EEENSA_ILi128EEESG_EEENS_12float_e4m3_tENS5_IJlSB_lEEESI_SJ_NS4_8TiledMMAINS4_8MMA_AtomIJNS4_4SM904GMMA31MMA_64x128x32_F32E4M3E4M3_SS_TNILNSN_7ScaleInE1ELSP_1EEEEEENS4_6LayoutISC_NS5_IJNSA_ILi0EEEST_ST_EEEEENS5_IJNS4_10UnderscoreESW_SW_EEEEENS4_13SM90_TMA_LOADENS4_14ComposedLayoutINS4_7SwizzleILi3ELi4ELi3EEENS4_18smem_ptr_flag_bitsILi8EEENSS_INS5_IJNSA_ILi8EEESG_EEENS5_IJSG_SB_EEEEEEEvNS4_8identityESZ_S19_vS1A_EENS_8epilogue10collective6detail29Sm90TmaWarpSpecializedAdapterINS1D_15DefaultEpilogueISI_SJ_SJ_NS1C_6thread17LinearCombinationISI_Li1EffLNS1H_9ScaleType4KindE0ELNS_15FloatRoundStyleE2ESI_EENS1_15EpilogueDefaultEEEEEvvEEEEvNT_6ParamsE)
        /*0020*/ 	.word	0x00000000
.L_16:


//--------------------- .nv.compat                --------------------------
	.section	.nv.compat,"",@"SHT_CUDA_COMPAT_INFO"
	.align	4
        /*0000*/ 	.byte	0x02, 0x09, 0x01, 0x00, 0x02, 0x02, 0x04, 0x00, 0x02, 0x05, 0x05, 0x00, 0x03, 0x07, 0x01, 0x01
        /*0010*/ 	.byte	0x02, 0x03, 0x01, 0x00, 0x02, 0x06, 0x01, 0x00, 0x04, 0x0b, 0x08, 0x00, 0x00, 0x00, 0x00, 0x00
        /*0020*/ 	.byte	0x00, 0x00, 0x00, 0x00


//--------------------- .nv.info._ZN7cutlass13device_kernelINS_4gemm6kernel13GemmUniversalIN4cute5tupleIJiiiiEEENS1_10collective13CollectiveMmaINS1_37MainloopSm90TmaGmmaWarpSpecializedFP8ILi7ENS5_IJNS4_1CILi1EEESB_SB_EEENS1_32KernelTmaWarpSpecializedPingpongEEENS5_IJNSA_ILi64EEENSA_ILi128EEESG_EEENS_12float_e4m3_tENS5_IJlSB_lEEESI_SJ_NS4_8TiledMMAINS4_8MMA_AtomIJNS4_4SM904GMMA31MMA_64x128x32_F32E4M3E4M3_SS_TNILNSN_7ScaleInE1ELSP_1EEEEEENS4_6LayoutISC_NS5_IJNSA_ILi0EEEST_ST_EEEEENS5_IJNS4_10UnderscoreESW_SW_EEEEENS4_13SM90_TMA_LOADENS4_14ComposedLayoutINS4_7SwizzleILi3ELi4ELi3EEENS4_18smem_ptr_flag_bitsILi8EEENSS_INS5_IJNSA_ILi8EEESG_EEENS5_IJSG_SB_EEEEEEEvNS4_8identityESZ_S19_vS1A_EENS_8epilogue10collective6detail29Sm90TmaWarpSpecializedAdapterINS1D_15DefaultEpilogueISI_SJ_SJ_NS1C_6thread17LinearCombinationISI_Li1EffLNS1H_9ScaleType4KindE0ELNS_15FloatRoundStyleE2ESI_EENS1_15EpilogueDefaultEEEEEvvEEEEvNT_6ParamsE --------------------------
	.section	.nv.info._ZN7cutlass13device_kernelINS_4gemm6kernel13GemmUniversalIN4cute5tupleIJiiiiEEENS1_10collective13CollectiveMmaINS1_37MainloopSm90TmaGmmaWarpSpecializedFP8ILi7ENS5_IJNS4_1CILi1EEESB_SB_EEENS1_32KernelTmaWarpSpecializedPingpongEEENS5_IJNSA_ILi64EEENSA_ILi128EEESG_EEENS_12float_e4m3_tENS5_IJlSB_lEEESI_SJ_NS4_8TiledMMAINS4_8MMA_AtomIJNS4_4SM904GMMA31MMA_64x128x32_F32E4M3E4M3_SS_TNILNSN_7ScaleInE1ELSP_1EEEEEENS4_6LayoutISC_NS5_IJNSA_ILi0EEEST_ST_EEEEENS5_IJNS4_10UnderscoreESW_SW_EEEEENS4_13SM90_TMA_LOADENS4_14ComposedLayoutINS4_7SwizzleILi3ELi4ELi3EEENS4_18smem_ptr_flag_bitsILi8EEENSS_INS5_IJNSA_ILi8EEESG_EEENS5_IJSG_SB_EEEEEEEvNS4_8identityESZ_S19_vS1A_EENS_8epilogue10collective6detail29Sm90TmaWarpSpecializedAdapterINS1D_15DefaultEpilogueISI_SJ_SJ_NS1C_6thread17LinearCombinationISI_Li1EffLNS1H_9ScaleType4KindE0ELNS_15FloatRoundStyleE2ESI_EENS1_15EpilogueDefaultEEEEEvvEEEEvNT_6ParamsE,"",@"SHT_CUDA_INFO"
	.sectionflags	@""
	.align	4


	//----- nvinfo : EIATTR_CUDA_API_VERSION
	.align		4
        /*0000*/ 	.byte	0x04, 0x37
        /*0002*/ 	.short	(.L_18 - .L_17)
.L_17:
        /*0004*/ 	.word	0x00000082


	//----- nvinfo : EIATTR_KPARAM_INFO
	.align		4
.L_18:
        /*0008*/ 	.byte	0x04, 0x17
        /*000a*/ 	.short	(.L_20 - .L_19)
.L_19:
        /*000c*/ 	.word	0x00000000
        /*0010*/ 	.short	0x0000
        /*0012*/ 	.short	0x0070
        /*0014*/ 	.byte	0x00, 0xf0, 0x01, 0x10


	//----- nvinfo : EIATTR_SPARSE_MMA_MASK
	.align		4
.L_20:
        /*0018*/ 	.byte	0x03, 0x50
        /*001a*/ 	.short	0x0000


	//----- nvinfo : EIATTR_MAXREG_COUNT
	.align		4
        /*001c*/ 	.byte	0x03, 0x1b
        /*001e*/ 	.short	0x00a8


	//----- nvinfo : EIATTR_NUM_BARRIERS
	.align		4
        /*0020*/ 	.byte	0x02, 0x4c
        /*0022*/ 	.byte	0x01
	.zero		1


	//----- nvinfo : EIATTR_MERCURY_ISA_VERSION
	.align		4
        /*0024*/ 	.byte	0x03, 0x5f
        /*0026*/ 	.short	0x0101


	//----- nvinfo : EIATTR_INT_WARP_WIDE_INSTR_OFFSETS
	.align		4
        /*0028*/ 	.byte	0x04, 0x31
        /*002a*/ 	.short	(.L_22 - .L_21)


	//   ....[0]....
.L_21:
        /*002c*/ 	.word	0x00000480


	//   ....[1]....
        /*0030*/ 	.word	0x000004a0


	//   ....[2]....
        /*0034*/ 	.word	0x00000520


	//   ....[3]....
        /*0038*/ 	.word	0x00000530


	//   ....[4]....
        /*003c*/ 	.word	0x00000540


	//   ....[5]....
        /*0040*/ 	.word	0x00000560


	//   ....[6]....
        /*0044*/ 	.word	0x000005e0


	//   ....[7]....
        /*0048*/ 	.word	0x00000600


	//----- nvinfo : EIATTR_COOP_GROUP_MASK_REGIDS
	.align		4
.L_22:
        /*004c*/ 	.byte	0x04, 0x29
        /*004e*/ 	.short	(.L_24 - .L_23)


	//   ....[0]....
.L_23:
        /*0050*/ 	.word	0xffffffff


	//   ....[1]....
        /*0054*/ 	.word	0xffffffff


	//   ....[2]....
        /*0058*/ 	.word	0xffffffff


	//   ....[3]....
        /*005c*/ 	.word	0xffffffff


	//   ....[4]....
        /*0060*/ 	.word	0xffffffff


	//   ....[5]....
        /*0064*/ 	.word	0xffffffff


	//----- nvinfo : EIATTR_COOP_GROUP_INSTR_OFFSETS
	.align		4
.L_24:
        /*0068*/ 	.byte	0x04, 0x28
        /*006a*/ 	.short	(.L_26 - .L_25)


	//   ....[0]....
.L_25:
        /*006c*/ 	.word	0x00000060


	//   ....[1]....
        /*0070*/ 	.word	0x00000070


	//   ....[2]....
        /*0074*/ 	.word	0x00000130


	//   ....[3]....
        /*0078*/ 	.word	0x00000320


	//   ....[4]....
        /*007c*/ 	.word	0x00000360


	//   ....[5]....
        /*0080*/ 	.word	0x000003a0


	//----- nvinfo : EIATTR_REG_RECONFIG
	.align		4
.L_26:
        /*0084*/ 	.byte	0x01, 0x54
	.zero		2


	//----- nvinfo : EIATTR_MBARRIER_INSTR_OFFSETS
	.align		4
        /*0088*/ 	.byte	0x04, 0x39
        /*008a*/ 	.short	(.L_28 - .L_27)


	//   ....[0]....
.L_27:
        /*008c*/ 	.word	0x00000230
        /*0090*/ 	.word	0x000000ff
        /*0094*/ 	.word	0x00000000
        /*0098*/ 	.short	0x0100
        /*009a*/ 	.byte	0x08
	.zero		1


	//   ....[1]....
        /*009c*/ 	.word	0x00000240
        /*00a0*/ 	.word	0x000000ff
        /*00a4*/ 	.word	0x00000038
        /*00a8*/ 	.short	0x0100
        /*00aa*/ 	.byte	0x08
	.zero		1


	//   ....[2]....
        /*00ac*/ 	.word	0x00000250
        /*00b0*/ 	.word	0x000000ff
        /*00b4*/ 	.word	0x00000008
        /*00b8*/ 	.short	0x0100
        /*00ba*/ 	.byte	0x08
	.zero		1


	//   ....[3]....
        /*00bc*/ 	.word	0x00000260
        /*00c0*/ 	.word	0x000000ff
        /*00c4*/ 	.word	0x00000040
        /*00c8*/ 	.short	0x0100
        /*00ca*/ 	.byte	0x08
	.zero		1


	//   ....[4]....
        /*00cc*/ 	.word	0x00000270
        /*00d0*/ 	.word	0x000000ff
        /*00d4*/ 	.word	0x00000010
        /*00d8*/ 	.short	0x0100
        /*00da*/ 	.byte	0x08
	.zero		1


	//   ....[5]....
        /*00dc*/ 	.word	0x00000280
        /*00e0*/ 	.word	0x000000ff
        /*00e4*/ 	.word	0x00000048
        /*00e8*/ 	.short	0x0100
        /*00ea*/ 	.byte	0x08
	.zero		1


	//   ....[6]....
        /*00ec*/ 	.word	0x00000290
        /*00f0*/ 	.word	0x000000ff
        /*00f4*/ 	.word	0x00000018
        /*00f8*/ 	.short	0x0100
        /*00fa*/ 	.byte	0x08
	.zero		1


	//   ....[7]....
        /*00fc*/ 	.word	0x000002a0
        /*0100*/ 	.word	0x000000ff
        /*0104*/ 	.word	0x00000050
        /*0108*/ 	.short	0x0100
        /*010a*/ 	.byte	0x08
	.zero		1


	//   ....[8]....
        /*010c*/ 	.word	0x000002b0
        /*0110*/ 	.word	0x000000ff
        /*0114*/ 	.word	0x00000020
        /*0118*/ 	.short	0x0100
        /*011a*/ 	.byte	0x08
	.zero		1


	//   ....[9]....
        /*011c*/ 	.word	0x000002c0
        /*0120*/ 	.word	0x000000ff
        /*0124*/ 	.word	0x00000058
        /*0128*/ 	.short	0x0100
        /*012a*/ 	.byte	0x08
	.zero		1


	//   ....[10]....
        /*012c*/ 	.word	0x000002d0
        /*0130*/ 	.word	0x000000ff
        /*0134*/ 	.word	0x00000028
        /*0138*/ 	.short	0x0100
        /*013a*/ 	.byte	0x08
	.zero		1


	//   ....[11]....
        /*013c*/ 	.word	0x000002e0
        /*0140*/ 	.word	0x000000ff
        /*0144*/ 	.word	0x00000060
        /*0148*/ 	.short	0x0100
        /*014a*/ 	.byte	0x08
	.zero		1


	//   ....[12]....
        /*014c*/ 	.word	0x000002f0
        /*0150*/ 	.word	0x000000ff
        /*0154*/ 	.word	0x00000030
        /*0158*/ 	.short	0x0100
        /*015a*/ 	.byte	0x08
	.zero		1


	//   ....[13]....
        /*015c*/ 	.word	0x00000300
        /*0160*/ 	.word	0x000000ff
        /*0164*/ 	.word	0x00000068
        /*0168*/ 	.short	0x0100
        /*016a*/ 	.byte	0x08
	.zero		1


	//   ....[14]....
        /*016c*/ 	.word	0x00000630
        /*0170*/ 	.word	0x000000ff
        /*0174*/ 	.word	0x000000a0
        /*0178*/ 	.short	0x0100
        /*017a*/ 	.byte	0x08
	.zero		1


	//   ....[15]....
        /*017c*/ 	.word	0x00000680
        /*0180*/ 	.word	0x000000ff
        /*0184*/ 	.word	0x000000a8
        /*0188*/ 	.short	0x0100
        /*018a*/ 	.byte	0x08
	.zero		1


	//   ....[16]....
        /*018c*/ 	.word	0x000006a0
        /*0190*/ 	.word	0x000000ff
        /*0194*/ 	.word	0x00000080
        /*0198*/ 	.short	0x0100
        /*019a*/ 	.byte	0x09
	.zero		1


	//   ....[17]....
        /*019c*/ 	.word	0x000006b0
        /*01a0*/ 	.word	0x000000ff
        /*01a4*/ 	.word	0x00000088
        /*01a8*/ 	.short	0x0100
        /*01aa*/ 	.byte	0x09
	.zero		1


	//   ....[18]....
        /*01ac*/ 	.word	0x000006c0
        /*01b0*/ 	.word	0x000000ff
        /*01b4*/ 	.word	0x00000090
        /*01b8*/ 	.short	0x0100
        /*01ba*/ 	.byte	0x09
	.zero		1


	//   ....[19]....
        /*01bc*/ 	.word	0x000006d0
        /*01c0*/ 	.word	0x000000ff
        /*01c4*/ 	.word	0x00000098
        /*01c8*/ 	.short	0x0100
        /*01ca*/ 	.byte	0x09
	.zero		1


	//   ....[20]....
        /*01cc*/ 	.word	0x000014a0
        /*01d0*/ 	.word	0x000000ff
        /*01d4*/ 	.word	0xfffffff8
        /*01d8*/ 	.short	0x010a
        /*01da*/ 	.byte	0x0b
	.zero		1


	//   ....[21]....
        /*01dc*/ 	.word	0x00001980
        /*01e0*/ 	.word	0x000000ff
        /*01e4*/ 	.word	0x00000000
        /*01e8*/ 	.short	0x010a
        /*01ea*/ 	.byte	0x06
	.zero		1


	//   ....[22]....
        /*01ec*/ 	.word	0x000019c0
        /*01f0*/ 	.word	0x000000ff
        /*01f4*/ 	.word	0x00000000
        /*01f8*/ 	.short	0x010a
        /*01fa*/ 	.byte	0x06
	.zero		1


	//   ....[23]....
        /*01fc*/ 	.word	0x00002380
        /*0200*/ 	.word	0x000000ff
        /*0204*/ 	.word	0x00000000
        /*0208*/ 	.short	0x010a
        /*020a*/ 	.byte	0x10
	.zero		1


	//   ....[24]....
        /*020c*/ 	.word	0x000023c0
        /*0210*/ 	.word	0x000000ff
        /*0214*/ 	.word	0x00000000
        /*0218*/ 	.short	0x010a
        /*021a*/ 	.byte	0x10
	.zero		1


	//   ....[25]....
        /*021c*/ 	.word	0x00002ae0
        /*0220*/ 	.word	0x000000ff
        /*0224*/ 	.word	0x00000000
        /*0228*/ 	.short	0x0101
        /*022a*/ 	.byte	0x08
	.zero		1


	//   ....[26]....
        /*022c*/ 	.word	0x00003050
        /*0230*/ 	.word	0x00000011
        /*0234*/ 	.word	0x00000000
        /*0238*/ 	.short	0x0101
        /*023a*/ 	.byte	0x16
	.zero		1


	//   ....[27]....
        /*023c*/ 	.word	0x00003150
        /*0240*/ 	.word	0x000000ff
        /*0244*/ 	.word	0x00000000
        /*0248*/ 	.short	0x0101
        /*024a*/ 	.byte	0x06
	.zero		1


	//   ....[28]....
        /*024c*/ 	.word	0x00003200
        /*0250*/ 	.word	0x000000ff
        /*0254*/ 	.word	0x00000008
        /*0258*/ 	.short	0x010a
        /*025a*/ 	.byte	0x0b
	.zero		1


	//   ....[29]....
        /*025c*/ 	.word	0x00007ac0
        /*0260*/ 	.word	0x00000004
        /*0264*/ 	.word	0x00000000
        /*0268*/ 	.short	0x0101
        /*026a*/ 	.byte	0x16
	.zero		1


	//   ....[30]....
        /*026c*/ 	.word	0x000083a0
        /*0270*/ 	.word	0x00000013
        /*0274*/ 	.word	0x00000038
        /*0278*/ 	.short	0x010a
        /*027a*/ 	.byte	0x3f
	.zero		1


	//   ....[31]....
        /*027c*/ 	.word	0x00008780
        /*0280*/ 	.word	0x0000000a
        /*0284*/ 	.word	0x000000a8
        /*0288*/ 	.short	0x0101
        /*028a*/ 	.byte	0x3f
	.zero		1


	//   ....[32]....
        /*028c*/ 	.word	0x00008e90
        /*0290*/ 	.word	0x00000005
        /*0294*/ 	.word	0x00000000
        /*0298*/ 	.short	0x010a
        /*029a*/ 	.byte	0x3f
	.zero		1


	//   ....[33]....
        /*029c*/ 	.word	0x00008f10
        /*02a0*/ 	.word	0x00000007
        /*02a4*/ 	.word	0x00000000
        /*02a8*/ 	.short	0x010a
        /*02aa*/ 	.byte	0x3f
	.zero		1


	//   ....[34]....
        /*02ac*/ 	.word	0x00008fa0
        /*02b0*/ 	.word	0x00000006
        /*02b4*/ 	.word	0x00000000
        /*02b8*/ 	.short	0x010a
        /*02ba*/ 	.byte	0x3f
	.zero		1


	//   ....[35]....
        /*02bc*/ 	.word	0x00009030
        /*02c0*/ 	.word	0x00000009
        /*02c4*/ 	.word	0x00000000
        /*02c8*/ 	.short	0x010a
        /*02ca*/ 	.byte	0x3f
	.zero		1


	//   ....[36]....
        /*02cc*/ 	.word	0x000090c0
        /*02d0*/ 	.word	0x00000008
        /*02d4*/ 	.word	0x00000000
        /*02d8*/ 	.short	0x010a
        /*02da*/ 	.byte	0x3f
	.zero		1


	//   ....[37]....
        /*02dc*/ 	.word	0x00009150
        /*02e0*/ 	.word	0x0000000b
        /*02e4*/ 	.word	0x00000000
        /*02e8*/ 	.short	0x010a
        /*02ea*/ 	.byte	0x3f
	.zero		1


	//   ....[38]....
        /*02ec*/ 	.word	0x000091e0
        /*02f0*/ 	.word	0x00000003
        /*02f4*/ 	.word	0x00000000
        /*02f8*/ 	.short	0x010a
        /*02fa*/ 	.byte	0x3f
	.zero		1


	//   ....[39]....
        /*02fc*/ 	.word	0x00009250
        /*0300*/ 	.word	0x00000011
        /*0304*/ 	.word	0xfffffff8
        /*0308*/ 	.short	0x010a
        /*030a*/ 	.byte	0x3f
	.zero		1


	//   ....[40]....
        /*030c*/ 	.word	0x000092b0
        /*0310*/ 	.word	0x00000011
        /*0314*/ 	.word	0x00000000
        /*0318*/ 	.short	0x010a
        /*031a*/ 	.byte	0x3f
	.zero		1


	//   ....[41]....
        /*031c*/ 	.word	0x00009310
        /*0320*/ 	.word	0x00000012
        /*0324*/ 	.word	0x00000000
        /*0328*/ 	.short	0x010a
        /*032a*/ 	.byte	0x3f
	.zero		1


	//   ....[42]....
        /*032c*/ 	.word	0x00009370
        /*0330*/ 	.word	0x00000011
        /*0334*/ 	.word	0x00000008
        /*0338*/ 	.short	0x010a
        /*033a*/ 	.byte	0x3f
	.zero		1


	//   ....[43]....
        /*033c*/ 	.word	0x00009440
        /*0340*/ 	.word	0x00000013
        /*0344*/ 	.word	0x00000038
        /*0348*/ 	.short	0x010a
        /*034a*/ 	.byte	0x3f
	.zero		1


	//   ....[44]....
        /*034c*/ 	.word	0x00009520
        /*0350*/ 	.word	0x00000005
        /*0354*/ 	.word	0x00000000
        /*0358*/ 	.short	0x010a
        /*035a*/ 	.byte	0x3f
	.zero		1


	//   ....[45]....
        /*035c*/ 	.word	0x00009570
        /*0360*/ 	.word	0x00000007
        /*0364*/ 	.word	0x00000000
        /*0368*/ 	.short	0x010a
        /*036a*/ 	.byte	0x3f
	.zero		1


	//   ....[46]....
        /*036c*/ 	.word	0x000095c0
        /*0370*/ 	.word	0x00000006
        /*0374*/ 	.word	0x00000000
        /*0378*/ 	.short	0x010a
        /*037a*/ 	.byte	0x3f
	.zero		1


	//   ....[47]....
        /*037c*/ 	.word	0x00009610
        /*0380*/ 	.word	0x00000009
        /*0384*/ 	.word	0x00000000
        /*0388*/ 	.short	0x010a
        /*038a*/ 	.byte	0x3f
	.zero		1


	//   ....[48]....
        /*038c*/ 	.word	0x00009660
        /*0390*/ 	.word	0x00000008
        /*0394*/ 	.word	0x00000000
        /*0398*/ 	.short	0x010a
        /*039a*/ 	.byte	0x3f
	.zero		1


	//   ....[49]....
        /*039c*/ 	.word	0x000096b0
        /*03a0*/ 	.word	0x0000000b
        /*03a4*/ 	.word	0x00000000
        /*03a8*/ 	.short	0x010a
        /*03aa*/ 	.byte	0x3f
	.zero		1


	//----- nvinfo : EIATTR_NUM_MBARRIERS
	.align		4
.L_28:
        /*03ac*/ 	.byte	0x03, 0x38
        /*03ae*/ 	.short	0x0014


	//----- nvinfo : EIATTR_EXIT_INSTR_OFFSETS
	.align		4
        /*03b0*/ 	.byte	0x04, 0x1c
        /*03b2*/ 	.short	(.L_30 - .L_29)


	//   ....[0]....
.L_29:
        /*03b4*/ 	.word	0x000011d0


	//   ....[1]....
        /*03b8*/ 	.word	0x00001230


	//   ....[2]....
        /*03bc*/ 	.word	0x000080d0


	//   ....[3]....
        /*03c0*/ 	.word	0x00008100


	//   ....[4]....
        /*03c4*/ 	.word	0x00009230


	//----- nvinfo : EIATTR_MAX_THREADS
	.align		4
.L_30:
        /*03c8*/ 	.byte	0x04, 0x05
        /*03ca*/ 	.short	(.L_32 - .L_31)
.L_31:
        /*03cc*/ 	.word	0x00000180
        /*03d0*/ 	.word	0x00000001
        /*03d4*/ 	.word	0x00000001


	//----- nvinfo : EIATTR_CRS_STACK_SIZE
	.align		4
.L_32:
        /*03d8*/ 	.byte	0x04, 0x1e
        /*03da*/ 	.short	(.L_34 - .L_33)
.L_33:
        /*03dc*/ 	.word	0x00000000


	//----- nvinfo : EIATTR_CBANK_PARAM_SIZE
	.align		4
.L_34:
        /*03e0*/ 	.byte	0x03, 0x19
        /*03e2*/ 	.short	0x0470


	//----- nvinfo : EIATTR_PARAM_CBANK
	.align		4
        /*03e4*/ 	.byte	0x04, 0x0a
        /*03e6*/ 	.short	(.L_36 - .L_35)
	.align		4
.L_35:
        /*03e8*/ 	.word	index@(.nv.constant0._ZN7cutlass13device_kernelINS_4gemm6kernel13GemmUniversalIN4cute5tupleIJiiiiEEENS1_10collective13CollectiveMmaINS1_37MainloopSm90TmaGmmaWarpSpecializedFP8ILi7ENS5_IJNS4_1CILi1EEESB_SB_EEENS1_32KernelTmaWarpSpecializedPingpongEEENS5_IJNSA_ILi64EEENSA_ILi128EEESG_EEENS_12float_e4m3_tENS5_IJlSB_lEEESI_SJ_NS4_8TiledMMAINS4_8MMA_AtomIJNS4_4SM904GMMA31MMA_64x128x32_F32E4M3E4M3_SS_TNILNSN_7ScaleInE1ELSP_1EEEEEENS4_6LayoutISC_NS5_IJNSA_ILi0EEEST_ST_EEEEENS5_IJNS4_10UnderscoreESW_SW_EEEEENS4_13SM90_TMA_LOADENS4_14ComposedLayoutINS4_7SwizzleILi3ELi4ELi3EEENS4_18smem_ptr_flag_bitsILi8EEENSS_INS5_IJNSA_ILi8EEESG_EEENS5_IJSG_SB_EEEEEEEvNS4_8identityESZ_S19_vS1A_EENS_8epilogue10collective6detail29Sm90TmaWarpSpecializedAdapterINS1D_15DefaultEpilogueISI_SJ_SJ_NS1C_6thread17LinearCombinationISI_Li1EffLNS1H_9ScaleType4KindE0ELNS_15FloatRoundStyleE2ESI_EENS1_15EpilogueDefaultEEEEEvvEEEEvNT_6ParamsE)
        /*03ec*/ 	.short	0x0210
        /*03ee*/ 	.short	0x0470


	//----- nvinfo : EIATTR_SW_WAR
	.align		4
.L_36:
        /*03f0*/ 	.byte	0x04, 0x36
        /*03f2*/ 	.short	(.L_38 - .L_37)
.L_37:
        /*03f4*/ 	.word	0x00000008
.L_38:


//--------------------- .nv.callgraph             --------------------------
	.section	.nv.callgraph,"",@"SHT_CUDA_CALLGRAPH"
	.align	4
	.sectionentsize	8
	.align		4
        /*0000*/ 	.word	0x00000000
	.align		4
        /*0004*/ 	.word	0xffffffff
	.align		4
        /*0008*/ 	.word	0x00000000
	.align		4
        /*000c*/ 	.word	0xfffffffe
	.align		4
        /*0010*/ 	.word	0x00000000
	.align		4
        /*0014*/ 	.word	0xfffffffd
	.align		4
        /*0018*/ 	.word	0x00000000
	.align		4
        /*001c*/ 	.word	0xfffffffc


//--------------------- .nv.constant4             --------------------------
	.section	.nv.constant4,"a",@progbits
	.align	8
	.align		8
.nv.constant4:
        /*0000*/ 	.dword	_ZN40_INTERNAL_8ad2f75e_4_k_cu_c4d2b0ea_295134cuda3std3__45__cpo5beginE
	.align		8
        /*0008*/ 	.dword	_ZN40_INTERNAL_8ad2f75e_4_k_cu_c4d2b0ea_295134cuda3std3__45__cpo3endE
	.align		8
        /*0010*/ 	.dword	_ZN40_INTERNAL_8ad2f75e_4_k_cu_c4d2b0ea_295134cuda3std3__45__cpo6cbeginE
	.align		8
        /*0018*/ 	.dword	_ZN40_INTERNAL_8ad2f75e_4_k_cu_c4d2b0ea_295134cuda3std3__45__cpo4cendE
	.align		8
        /*0020*/ 	.dword	_ZN40_INTERNAL_8ad2f75e_4_k_cu_c4d2b0ea_295134cuda3std3__442_GLOBAL__N__8ad2f75e_4_k_cu_c4d2b0ea_295136ignoreE
	.align		8
        /*0028*/ 	.dword	_ZN40_INTERNAL_8ad2f75e_4_k_cu_c4d2b0ea_295134cuda3std3__419piecewise_constructE
	.align		8
        /*0030*/ 	.dword	_ZN40_INTERNAL_8ad2f75e_4_k_cu_c4d2b0ea_295134cuda3std3__48in_placeE
	.align		8
        /*0038*/ 	.dword	_ZN40_INTERNAL_8ad2f75e_4_k_cu_c4d2b0ea_295134cuda3std6ranges3__45__cpo4swapE
	.align		8
        /*0040*/ 	.dword	_ZN40_INTERNAL_8ad2f75e_4_k_cu_c4d2b0ea_295134cuda3std6ranges3__45__cpo9iter_moveE
	.align		8
        /*0048*/ 	.dword	_ZN40_INTERNAL_8ad2f75e_4_k_cu_c4d2b0ea_295134cute7productE
	.align		8
        /*0050*/ 	.dword	_ZN40_INTERNAL_8ad2f75e_4_k_cu_c4d2b0ea_295134cute1_E


//--------------------- .text._ZN7cutlass13device_kernelINS_4gemm6kernel13GemmUniversalIN4cute5tupleIJiiiiEEENS1_10collective13CollectiveMmaINS1_37MainloopSm90TmaGmmaWarpSpecializedFP8ILi7ENS5_IJNS4_1CILi1EEESB_SB_EEENS1_32KernelTmaWarpSpecializedPingpongEEENS5_IJNSA_ILi64EEENSA_ILi128EEESG_EEENS_12float_e4m3_tENS5_IJlSB_lEEESI_SJ_NS4_8TiledMMAINS4_8MMA_AtomIJNS4_4SM904GMMA31MMA_64x128x32_F32E4M3E4M3_SS_TNILNSN_7ScaleInE1ELSP_1EEEEEENS4_6LayoutISC_NS5_IJNSA_ILi0EEEST_ST_EEEEENS5_IJNS4_10UnderscoreESW_SW_EEEEENS4_13SM90_TMA_LOADENS4_14ComposedLayoutINS4_7SwizzleILi3ELi4ELi3EEENS4_18smem_ptr_flag_bitsILi8EEENSS_INS5_IJNSA_ILi8EEESG_EEENS5_IJSG_SB_EEEEEEEvNS4_8identityESZ_S19_vS1A_EENS_8epilogue10collective6detail29Sm90TmaWarpSpecializedAdapterINS1D_15DefaultEpilogueISI_SJ_SJ_NS1C_6thread17LinearCombinationISI_Li1EffLNS1H_9ScaleType4KindE0ELNS_15FloatRoundStyleE2ESI_EENS1_15EpilogueDefaultEEEEEvvEEEEvNT_6ParamsE --------------------------
	.section	.text._ZN7cutlass13device_kernelINS_4gemm6kernel13GemmUniversalIN4cute5tupleIJiiiiEEENS1_10collective13CollectiveMmaINS1_37MainloopSm90TmaGmmaWarpSpecializedFP8ILi7ENS5_IJNS4_1CILi1EEESB_SB_EEENS1_32KernelTmaWarpSpecializedPingpongEEENS5_IJNSA_ILi64EEENSA_ILi128EEESG_EEENS_12float_e4m3_tENS5_IJlSB_lEEESI_SJ_NS4_8TiledMMAINS4_8MMA_AtomIJNS4_4SM904GMMA31MMA_64x128x32_F32E4M3E4M3_SS_TNILNSN_7ScaleInE1ELSP_1EEEEEENS4_6LayoutISC_NS5_IJNSA_ILi0EEEST_ST_EEEEENS5_IJNS4_10UnderscoreESW_SW_EEEEENS4_13SM90_TMA_LOADENS4_14ComposedLayoutINS4_7SwizzleILi3ELi4ELi3EEENS4_18smem_ptr_flag_bitsILi8EEENSS_INS5_IJNSA_ILi8EEESG_EEENS5_IJSG_SB_EEEEEEEvNS4_8identityESZ_S19_vS1A_EENS_8epilogue10collective6detail29Sm90TmaWarpSpecializedAdapterINS1D_15DefaultEpilogueISI_SJ_SJ_NS1C_6thread17LinearCombinationISI_Li1EffLNS1H_9ScaleType4KindE0ELNS_15FloatRoundStyleE2ESI_EENS1_15EpilogueDefaultEEEEEvvEEEEvNT_6ParamsE,"ax",@progbits
	.align	128
.text._ZN7cutlass13device_kernelINS_4gemm6kernel13GemmUniversalIN4cute5tupleIJiiiiEEENS1_10collective13CollectiveMmaINS1_37MainloopSm90TmaGmmaWarpSpecializedFP8ILi7ENS5_IJNS4_1CILi1EEESB_SB_EEENS1_32KernelTmaWarpSpecializedPingpongEEENS5_IJNSA_ILi64EEENSA_ILi128EEESG_EEENS_12float_e4m3_tENS5_IJlSB_lEEESI_SJ_NS4_8TiledMMAINS4_8MMA_AtomIJNS4_4SM904GMMA31MMA_64x128x32_F32E4M3E4M3_SS_TNILNSN_7ScaleInE1ELSP_1EEEEEENS4_6LayoutISC_NS5_IJNSA_ILi0EEEST_ST_EEEEENS5_IJNS4_10UnderscoreESW_SW_EEEEENS4_13SM90_TMA_LOADENS4_14ComposedLayoutINS4_7SwizzleILi3ELi4ELi3EEENS4_18smem_ptr_flag_bitsILi8EEENSS_INS5_IJNSA_ILi8EEESG_EEENS5_IJSG_SB_EEEEEEEvNS4_8identityESZ_S19_vS1A_EENS_8epilogue10collective6detail29Sm90TmaWarpSpecializedAdapterINS1D_15DefaultEpilogueISI_SJ_SJ_NS1C_6thread17LinearCombinationISI_Li1EffLNS1H_9ScaleType4KindE0ELNS_15FloatRoundStyleE2ESI_EENS1_15EpilogueDefaultEEEEEvvEEEEvNT_6ParamsE:
        .type           _ZN7cutlass13device_kernelINS_4gemm6kernel13GemmUniversalIN4cute5tupleIJiiiiEEENS1_10collective13CollectiveMmaINS1_37MainloopSm90TmaGmmaWarpSpecializedFP8ILi7ENS5_IJNS4_1CILi1EEESB_SB_EEENS1_32KernelTmaWarpSpecializedPingpongEEENS5_IJNSA_ILi64EEENSA_ILi128EEESG_EEENS_12float_e4m3_tENS5_IJlSB_lEEESI_SJ_NS4_8TiledMMAINS4_8MMA_AtomIJNS4_4SM904GMMA31MMA_64x128x32_F32E4M3E4M3_SS_TNILNSN_7ScaleInE1ELSP_1EEEEEENS4_6LayoutISC_NS5_IJNSA_ILi0EEEST_ST_EEEEENS5_IJNS4_10UnderscoreESW_SW_EEEEENS4_13SM90_TMA_LOADENS4_14ComposedLayoutINS4_7SwizzleILi3ELi4ELi3EEENS4_18smem_ptr_flag_bitsILi8EEENSS_INS5_IJNSA_ILi8EEESG_EEENS5_IJSG_SB_EEEEEEEvNS4_8identityESZ_S19_vS1A_EENS_8epilogue10collective6detail29Sm90TmaWarpSpecializedAdapterINS1D_15DefaultEpilogueISI_SJ_SJ_NS1C_6thread17LinearCombinationISI_Li1EffLNS1H_9ScaleType4KindE0ELNS_15FloatRoundStyleE2ESI_EENS1_15EpilogueDefaultEEEEEvvEEEEvNT_6ParamsE,@function
        .size           _ZN7cutlass13device_kernelINS_4gemm6kernel13GemmUniversalIN4cute5tupleIJiiiiEEENS1_10collective13CollectiveMmaINS1_37MainloopSm90TmaGmmaWarpSpecializedFP8ILi7ENS5_IJNS4_1CILi1EEESB_SB_EEENS1_32KernelTmaWarpSpecializedPingpongEEENS5_IJNSA_ILi64EEENSA_ILi128EEESG_EEENS_12float_e4m3_tENS5_IJlSB_lEEESI_SJ_NS4_8TiledMMAINS4_8MMA_AtomIJNS4_4SM904GMMA31MMA_64x128x32_F32E4M3E4M3_SS_TNILNSN_7ScaleInE1ELSP_1EEEEEENS4_6LayoutISC_NS5_IJNSA_ILi0EEEST_ST_EEEEENS5_IJNS4_10UnderscoreESW_SW_EEEEENS4_13SM90_TMA_LOADENS4_14ComposedLayoutINS4_7SwizzleILi3ELi4ELi3EEENS4_18smem_ptr_flag_bitsILi8EEENSS_INS5_IJNSA_ILi8EEESG_EEENS5_IJSG_SB_EEEEEEEvNS4_8identityESZ_S19_vS1A_EENS_8epilogue10collective6detail29Sm90TmaWarpSpecializedAdapterINS1D_15DefaultEpilogueISI_SJ_SJ_NS1C_6thread17LinearCombinationISI_Li1EffLNS1H_9ScaleType4KindE0ELNS_15FloatRoundStyleE2ESI_EENS1_15EpilogueDefaultEEEEEvvEEEEvNT_6ParamsE,(.L_x_210 - _ZN7cutlass13device_kernelINS_4gemm6kernel13GemmUniversalIN4cute5tupleIJiiiiEEENS1_10collective13CollectiveMmaINS1_37MainloopSm90TmaGmmaWarpSpecializedFP8ILi7ENS5_IJNS4_1CILi1EEESB_SB_EEENS1_32KernelTmaWarpSpecializedPingpongEEENS5_IJNSA_ILi64EEENSA_ILi128EEESG_EEENS_12float_e4m3_tENS5_IJlSB_lEEESI_SJ_NS4_8TiledMMAINS4_8MMA_AtomIJNS4_4SM904GMMA31MMA_64x128x32_F32E4M3E4M3_SS_TNILNSN_7ScaleInE1ELSP_1EEEEEENS4_6LayoutISC_NS5_IJNSA_ILi0EEEST_ST_EEEEENS5_IJNS4_10UnderscoreESW_SW_EEEEENS4_13SM90_TMA_LOADENS4_14ComposedLayoutINS4_7SwizzleILi3ELi4ELi3EEENS4_18smem_ptr_flag_bitsILi8EEENSS_INS5_IJNSA_ILi8EEESG_EEENS5_IJSG_SB_EEEEEEEvNS4_8identityESZ_S19_vS1A_EENS_8epilogue10collective6detail29Sm90TmaWarpSpecializedAdapterINS1D_15DefaultEpilogueISI_SJ_SJ_NS1C_6thread17LinearCombinationISI_Li1EffLNS1H_9ScaleType4KindE0ELNS_15FloatRoundStyleE2ESI_EENS1_15EpilogueDefaultEEEEEvvEEEEvNT_6ParamsE)
        .other          _ZN7cutlass13device_kernelINS_4gemm6kernel13GemmUniversalIN4cute5tupleIJiiiiEEENS1_10collective13CollectiveMmaINS1_37MainloopSm90TmaGmmaWarpSpecializedFP8ILi7ENS5_IJNS4_1CILi1EEESB_SB_EEENS1_32KernelTmaWarpSpecializedPingpongEEENS5_IJNSA_ILi64EEENSA_ILi128EEESG_EEENS_12float_e4m3_tENS5_IJlSB_lEEESI_SJ_NS4_8TiledMMAINS4_8MMA_AtomIJNS4_4SM904GMMA31MMA_64x128x32_F32E4M3E4M3_SS_TNILNSN_7ScaleInE1ELSP_1EEEEEENS4_6LayoutISC_NS5_IJNSA_ILi0EEEST_ST_EEEEENS5_IJNS4_10UnderscoreESW_SW_EEEEENS4_13SM90_TMA_LOADENS4_14ComposedLayoutINS4_7SwizzleILi3ELi4ELi3EEENS4_18smem_ptr_flag_bitsILi8EEENSS_INS5_IJNSA_ILi8EEESG_EEENS5_IJSG_SB_EEEEEEEvNS4_8identityESZ_S19_vS1A_EENS_8epilogue10collective6detail29Sm90TmaWarpSpecializedAdapterINS1D_15DefaultEpilogueISI_SJ_SJ_NS1C_6thread17LinearCombinationISI_Li1EffLNS1H_9ScaleType4KindE0ELNS_15FloatRoundStyleE2ESI_EENS1_15EpilogueDefaultEEEEEvvEEEEvNT_6ParamsE,@"STO_CUDA_ENTRY STV_DEFAULT"
_ZN7cutlass13device_kernelINS_4gemm6kernel13GemmUniversalIN4cute5tupleIJiiiiEEENS1_10collective13CollectiveMmaINS1_37MainloopSm90TmaGmmaWarpSpecializedFP8ILi7ENS5_IJNS4_1CILi1EEESB_SB_EEENS1_32KernelTmaWarpSpecializedPingpongEEENS5_IJNSA_ILi64EEENSA_ILi128EEESG_EEENS_12float_e4m3_tENS5_IJlSB_lEEESI_SJ_NS4_8TiledMMAINS4_8MMA_AtomIJNS4_4SM904GMMA31MMA_64x128x32_F32E4M3E4M3_SS_TNILNSN_7ScaleInE1ELSP_1EEEEEENS4_6LayoutISC_NS5_IJNSA_ILi0EEEST_ST_EEEEENS5_IJNS4_10UnderscoreESW_SW_EEEEENS4_13SM90_TMA_LOADENS4_14ComposedLayoutINS4_7SwizzleILi3ELi4ELi3EEENS4_18smem_ptr_flag_bitsILi8EEENSS_INS5_IJNSA_ILi8EEESG_EEENS5_IJSG_SB_EEEEEEEvNS4_8identityESZ_S19_vS1A_EENS_8epilogue10collective6detail29Sm90TmaWarpSpecializedAdapterINS1D_15DefaultEpilogueISI_SJ_SJ_NS1C_6thread17LinearCombinationISI_Li1EffLNS1H_9ScaleType4KindE0ELNS_15FloatRoundStyleE2ESI_EENS1_15EpilogueDefaultEEEEEvvEEEEvNT_6ParamsE:
[----:B------:R-:W-:Y:S01]  /*0000*/  LDC R1, c[0x0][0x28] ;  /* 0x00000a00ff017b82 */ /* 0x000fe20000000800 */
[----:B------:R-:W0:Y:S01]  /*0010*/  S2R R13, SR_TID.X ;  /* 0x00000000000d7919 */ /* 0x000e220000002100 */
[----:B------:R-:W-:Y:S01]  /*0020*/  ELECT P0, URZ, PT ;  /* 0x00000000003f782f */ /* 0x000fe20003800000 */
[----:B------:R-:W-:Y:S01]  /*0030*/  BSSY B0, `(.L_x_0) ;  /* 0x000000f000007945 */ /* 0x000fe20003800000 */
[--C-:B0-----:R-:W-:Y:S02]  /*0040*/  SHF.R.U32.HI R0, RZ, 0x5, R13.reuse ;  /* 0x00000005ff007819 */ /* 0x101fe4000001160d */
[----:B------:R-:W-:-:S03]  /*0050*/  SHF.R.U32.HI R4, RZ, 0x7, R13 ;  /* 0x00000007ff047819 */ /* 0x000fc6000001160d */
[----:B------:R-:W0:Y:S04]  /*0060*/  SHFL.IDX PT, R2, R0, RZ, 0x1f ;  /* 0x00001fff00027589 */ /* 0x000e2800000e0000 */
[----:B------:R1:W2:Y:S01]  /*0070*/  SHFL.IDX PT, R5, R4, RZ, 0x1f ;  /* 0x00001fff04057589 */ /* 0x0002a200000e0000 */
[----:B0-----:R-:W-:-:S13]  /*0080*/  ISETP.NE.OR P0, PT, R2, RZ, !P0 ;  /* 0x000000ff0200720c */ /* 0x001fda0004705670 */
[----:B-12---:R-:W-:Y:S05]  /*0090*/  @P0 BRA `(.L_x_1) ;  /* 0x0000000000200947 */ /* 0x006fea0003800000 */
[----:B------:R-:W-:Y:S02]  /*00a0*/  ULDC.64 UR4, c[0x0][0x198] ;  /* 0x0000660000047ab9 */ /* 0x000fe40000000a00 */
[----:B------:R-:W-:Y:S02]  /*00b0*/  UIADD3 UR6, UP0, UR4, 0xf0, URZ ;  /* 0x000000f004067890 */ /* 0x000fe4000ff1e03f */
[----:B------:R-:W-:Y:S02]  /*00c0*/  UIADD3 UR4, UP1, UR4, 0x1f0, URZ ;  /* 0x000001f004047890 */ /* 0x000fe4000ff3e03f */
[----:B------:R-:W-:Y:S02]  /*00d0*/  UIADD3.X UR7, URZ, UR5, URZ, UP0, !UPT ;  /* 0x000000053f077290 */ /* 0x000fe400087fe43f */
[----:B------:R-:W-:-:S07]  /*00e0*/  UIADD3.X UR5, URZ, UR5, URZ, UP1, !UPT ;  /* 0x000000053f057290 */ /* 0x000fce0008ffe43f */
[----:B------:R0:W-:Y:S02]  /*00f0*/  UTMACCTL.PF [UR6] ;  /* 0x00000000060079b9 */ /* 0x0001e40008040000 */
[----:B------:R0:W-:Y:S02]  /*0100*/  UTMACCTL.PF [UR4] ;  /* 0x00000000040079b9 */ /* 0x0001e40008040000 */
[----:B0-----:R-:W-:Y:S01]  /*0110*/  NOP ;  /* 0x0000000000007918 */ /* 0x001fe20000000000 */
.L_x_1:
[----:B------:R-:W-:Y:S05]  /*0120*/  BSYNC B0 ;  /* 0x0000000000007941 */ /* 0x000fea0003800000 */
.L_x_0:
[----:B------:R-:W0:Y:S02]  /*0130*/  SHFL.IDX PT, R3, R0, RZ, 0x1f ;  /* 0x00001fff00037589 */ /* 0x000e2400000e0000 */
[----:B0-----:R-:W-:-:S13]  /*0140*/  ISETP.NE.AND P0, PT, R3, RZ, PT ;  /* 0x000000ff0300720c */ /* 0x001fda0003f05270 */
[----:B------:R-:W-:Y:S05]  /*0150*/  @P0 BRA `(.L_x_2) ;  /* 0x0000000000700947 */ /* 0x000fea0003800000 */
[----:B------:R-:W0:Y:S01]  /*0160*/  S2UR UR8, SR_CgaCtaId ;  /* 0x00000000000879c3 */ /* 0x000e220000008800 */
[----:B------:R-:W-:Y:S01]  /*0170*/  UMOV UR4, 0x400 ;  /* 0x0000040000047882 */ /* 0x000fe20000000000 */
[----:B------:R-:W-:Y:S01]  /*0180*/  UMOV UR5, 0x1 ;  /* 0x0000000100057882 */ /* 0x000fe20000000000 */
[----:B------:R-:W-:Y:S01]  /*0190*/  UMOV UR6, 0x80 ;  /* 0x0000008000067882 */ /* 0x000fe20000000000 */
[----:B------:R-:W-:Y:S01]  /*01a0*/  ELECT P0, URZ, PT ;  /* 0x00000000003f782f */ /* 0x000fe20003800000 */
[----:B------:R-:W-:-:S04]  /*01b0*/  UIADD3 UR6, -UR6, 0x100000, URZ ;  /* 0x0010000006067890 */ /* 0x000fc8000fffe13f */
[----:B------:R-:W-:Y:S02]  /*01c0*/  USHF.L.U32 UR7, UR6, 0xb, URZ ;  /* 0x0000000b06077899 */ /* 0x000fe4000800063f */
[----:B------:R-:W-:Y:S02]  /*01d0*/  USHF.L.U32 UR6, UR6, 0x1, URZ ;  /* 0x0000000106067899 */ /* 0x000fe4000800063f */
[----:B0-----:R-:W-:Y:S02]  /*01e0*/  ULEA UR8, UR8, UR4, 0x18 ;  /* 0x0000000408087291 */ /* 0x001fe4000f8ec03f */
[----:B------:R-:W-:-:S04]  /*01f0*/  UIADD3 UR4, -UR5, 0x100000, URZ ;  /* 0x0010000005047890 */ /* 0x000fc8000fffe13f */
[----:B------:R-:W-:Y:S02]  /*0200*/  USHF.L.U32 UR5, UR4, 0xb, URZ ;  /* 0x0000000b04057899 */ /* 0x000fe4000800063f */
[----:B------:R-:W-:Y:S01]  /*0210*/  USHF.L.U32 UR4, UR4, 0x1, URZ ;  /* 0x0000000104047899 */ /* 0x000fe2000800063f */
[----:B------:R-:W0:Y:S11]  /*0220*/  FENCE.VIEW.ASYNC.S ;  /* 0x00000000000073c6 */ /* 0x000e360000000000 */
[----:B0-----:R0:W1:Y:S01]  /*0230*/  SYNCS.EXCH.64 URZ, [UR8], UR4 ;  /* 0x00000004083f75b2 */ /* 0x0010620008000100 */
[----:B------:R0:W2:Y:S01]  /*0240*/  SYNCS.EXCH.64 URZ, [UR8+0x38], UR6 ;  /* 0x00003806083f75b2 */ /* 0x0000a20008000100 */
[----:B------:R0:W3:Y:S01]  /*0250*/  SYNCS.EXCH.64 URZ, [UR8+0x8], UR4 ;  /* 0x00000804083f75b2 */ /* 0x0000e20008000100 */
[----:B------:R0:W4:Y:S01]  /*0260*/  SYNCS.EXCH.64 URZ, [UR8+0x40], UR6 ;  /* 0x00004006083f75b2 */ /* 0x0001220008000100 */
[----:B------:R0:W0:Y:S01]  /*0270*/  SYNCS.EXCH.64 URZ, [UR8+0x10], UR4 ;  /* 0x00001004083f75b2 */ /* 0x0000220008000100 */
        /* <DEDUP_REMOVED lines=9> */
[----:B------:R-:W-:Y:S01]  /*0310*/  NOP ;  /* 0x0000000000007918 */ /* 0x000fe20000000000 */
.L_x_2:
[----:B------:R-:W5:Y:S01]  /*0320*/  SHFL.IDX PT, R6, R0, RZ, 0x1f ;  /* 0x00001fff00067589 */ /* 0x000f6200000e0000 */
[----:B------:R-:W-:Y:S01]  /*0330*/  ELECT P0, URZ, PT ;  /* 0x00000000003f782f */ /* 0x000fe20003800000 */
[----:B------:R-:W-:Y:S01]  /*0340*/  NOP ;  /* 0x0000000000007918 */ /* 0x000fe20000000000 */
[----:B------:R-:W-:Y:S01]  /*0350*/  ELECT P1, URZ, PT ;  /* 0x00000000003f782f */ /* 0x000fe20003820000 */
[----:B------:R1:W2:Y:S01]  /*0360*/  SHFL.IDX PT, R3, R0, RZ, 0x1f ;  /* 0x00001fff00037589 */ /* 0x0002a200000e0000 */
[----:B0-----:R-:W-:Y:S01]  /*0370*/  UMOV UR4, 0x20 ;  /* 0x0000002000047882 */ /* 0x001fe20000000000 */
[----:B------:R-:W-:Y:S01]  /*0380*/  UMOV UR11, 0x80 ;  /* 0x00000080000b7882 */ /* 0x000fe20000000000 */
[----:B------:R-:W-:Y:S01]  /*0390*/  ULDC.64 UR12, c[0x0][0x598] ;  /* 0x00016600000c7ab9 */ /* 0x000fe20000000a00 */
[----:B------:R-:W0:Y:S01]  /*03a0*/  SHFL.IDX PT, R4, R4, RZ, 0x1f ;  /* 0x00001fff04047589 */ /* 0x000e2200000e0000 */
[----:B------:R-:W-:Y:S01]  /*03b0*/  NOP ;  /* 0x0000000000007918 */ /* 0x000fe20000000000 */
[----:B------:R-:W-:Y:S01]  /*03c0*/  VIADD R33, R5, 0xffffffff ;  /* 0xffffffff05217836 */ /* 0x000fe20000000000 */
[----:B------:R-:W-:Y:S01]  /*03d0*/  ULDC.64 UR14, c[0x0][0x208] ;  /* 0x00008200000e7ab9 */ /* 0x000fe20000000a00 */
[----:B-1----:R-:W-:-:S02]  /*03e0*/  SHF.R.S32.HI R0, RZ, 0x1f, R13 ;  /* 0x0000001fff007819 */ /* 0x002fc4000001140d */
[----:B------:R-:W-:Y:S02]  /*03f0*/  ISETP.NE.AND P3, PT, R5, RZ, PT ;  /* 0x000000ff0500720c */ /* 0x000fe40003f65270 */
[----:B------:R-:W-:Y:S02]  /*0400*/  LEA.HI R0, R0, R13, RZ, 0x7 ;  /* 0x0000000d00007211 */ /* 0x000fe400078f38ff */
[----:B------:R-:W-:Y:S02]  /*0410*/  ISETP.GE.U32.AND P2, PT, R33, 0x2, PT ;  /* 0x000000022100780c */ /* 0x000fe40003f46070 */
[----:B------:R-:W-:Y:S02]  /*0420*/  LOP3.LUT R0, R0, 0xffffff80, RZ, 0xc0, !PT ;  /* 0xffffff8000007812 */ /* 0x000fe400078ec0ff */
[----:B-----5:R-:W-:-:S03]  /*0430*/  ISETP.NE.OR P0, PT, R6, RZ, !P0 ;  /* 0x000000ff0600720c */ /* 0x020fc60004705670 */
[----:B------:R-:W-:Y:S01]  /*0440*/  IMAD.IADD R11, R13, 0x1, -R0 ;  /* 0x000000010d0b7824 */ /* 0x000fe200078e0a00 */
[----:B--2---:R-:W-:Y:S02]  /*0450*/  ISETP.NE.OR P1, PT, R3, RZ, !P1 ;  /* 0x000000ff0300720c */ /* 0x004fe40004f25670 */
[----:B------:R-:W-:-:S04]  /*0460*/  SHF.R.S32.HI R3, RZ, 0x1f, R2 ;  /* 0x0000001fff037819 */ /* 0x000fc80000011402 */
[----:B------:R-:W-:-:S03]  /*0470*/  LEA.HI R3, R3, R2, RZ, 0x2 ;  /* 0x0000000203037211 */ /* 0x000fc600078f10ff */
[----:B------:R-:W-:Y:S01]  /*0480*/  VOTEU.ALL UP0, P0 ;  /* 0x00000000003f7886 */ /* 0x000fe20000000000 */
[----:B------:R-:W-:-:S03]  /*0490*/  LOP3.LUT R3, R3, 0xfffffffc, RZ, 0xc0, !PT ;  /* 0xfffffffc03037812 */ /* 0x000fc600078ec0ff */
[----:B------:R-:W-:Y:S01]  /*04a0*/  VOTEU.ALL UP1, P1 ;  /* 0x00000000003f7886 */ /* 0x000fe20000820000 */
[----:B------:R-:W1:Y:S01]  /*04b0*/  @!UP0 S2UR UR7, SR_CgaCtaId ;  /* 0x00000000000789c3 */ /* 0x000e620000008800 */
[----:B------:R-:W-:Y:S01]  /*04c0*/  @!UP0 UMOV UR6, 0x400 ;  /* 0x0000040000068882 */ /* 0x000fe20000000000 */
[----:B------:R-:W-:-:S04]  /*04d0*/  @!UP0 UIADD3 UR4, -UR4, 0x100000, URZ ;  /* 0x0010000004048890 */ /* 0x000fc8000fffe13f */
[----:B------:R-:W-:Y:S02]  /*04e0*/  @!UP0 USHF.L.U32 UR5, UR4, 0xb, URZ ;  /* 0x0000000b04058899 */ /* 0x000fe4000800063f */
[----:B------:R-:W-:Y:S01]  /*04f0*/  @!UP0 USHF.L.U32 UR4, UR4, 0x1, URZ ;  /* 0x0000000104048899 */ /* 0x000fe2000800063f */
[----:B------:R-:W-:Y:S01]  /*0500*/  IMAD.IADD R20, R2, 0x1, -R3 ;  /* 0x0000000102147824 */ /* 0x000fe200078e0a03 */
[----:B------:R-:W-:Y:S01]  /*0510*/  @!UP1 UMOV UR9, 0x400 ;  /* 0x0000040000099882 */ /* 0x000fe20000000000 */
[----:B------:R-:W-:Y:S01]  /*0520*/  VOTEU.ALL UP2, P1 ;  /* 0x00000000003f7886 */ /* 0x000fe20000840000 */
[----:B------:R-:W-:Y:S01]  /*0530*/  VOTEU.ALL UP3, P1 ;  /* 0x00000000003f7886 */ /* 0x000fe20000860000 */
[----:B------:R-:W-:Y:S01]  /*0540*/  VOTEU.ALL UP4, P1 ;  /* 0x00000000003f7886 */ /* 0x000fe20000880000 */
[----:B------:R-:W2:Y:S01]  /*0550*/  @!UP1 S2UR UR10, SR_CgaCtaId ;  /* 0x00000000000a99c3 */ /* 0x000ea20000008800 */
[----:B------:R-:W-:Y:S01]  /*0560*/  VOTEU.ALL UP5, P1 ;  /* 0x00000000003f7886 */ /* 0x000fe200008a0000 */
[----:B------:R-:W-:-:S04]  /*0570*/  ISETP.NE.U32.AND P1, PT, RZ, UR12, PT ;  /* 0x0000000cff007c0c */ /* 0x000fc8000bf25070 */
[----:B------:R-:W-:Y:S01]  /*0580*/  ISETP.NE.AND.EX P1, PT, RZ, UR13, PT, P1 ;  /* 0x0000000dff007c0c */ /* 0x000fe2000bf25310 */
[----:B-1----:R-:W-:Y:S02]  /*0590*/  @!UP0 ULEA UR8, UR7, UR6, 0x18 ;  /* 0x0000000607088291 */ /* 0x002fe4000f8ec03f */
[----:B------:R-:W-:-:S04]  /*05a0*/  @!UP1 UIADD3 UR6, -UR11, 0x100000, URZ ;  /* 0x001000000b069890 */ /* 0x000fc8000fffe13f */
[----:B------:R-:W-:Y:S02]  /*05b0*/  @!UP1 USHF.L.U32 UR7, UR6, 0xb, URZ ;  /* 0x0000000b06079899 */ /* 0x000fe4000800063f */
[----:B------:R-:W-:Y:S01]  /*05c0*/  @!UP1 USHF.L.U32 UR6, UR6, 0x1, URZ ;  /* 0x0000000106069899 */ /* 0x000fe2000800063f */
[----:B0-----:R-:W-:Y:S01]  /*05d0*/  R2UR UR11, R4 ;  /* 0x00000000040b72ca */ /* 0x001fe200000e0000 */
[----:B------:R-:W-:Y:S01]  /*05e0*/  VOTEU.ALL UP0, P0 ;  /* 0x00000000003f7886 */ /* 0x000fe20000000000 */
[----:B--2---:R-:W-:Y:S01]  /*05f0*/  @!UP1 ULEA UR9, UR10, UR9, 0x18 ;  /* 0x000000090a099291 */ /* 0x004fe2000f8ec03f */
[----:B------:R-:W-:Y:S01]  /*0600*/  VOTEU.ALL UP1, P0 ;  /* 0x00000000003f7886 */ /* 0x000fe20000020000 */
[C---:B------:R-:W-:Y:S01]  /*0610*/  ISETP.NE.AND P0, PT, R20.reuse, 0x3, PT ;  /* 0x000000031400780c */ /* 0x040fe20003f05270 */
[----:B------:R-:W0:Y:S02]  /*0620*/  FENCE.VIEW.ASYNC.S ;  /* 0x00000000000073c6 */ /* 0x000e240000000000 */
[----:B0-----:R0:W3:Y:S01]  /*0630*/  @!UP0 SYNCS.EXCH.64 URZ, [UR8+0xa0], UR4 ;  /* 0x0000a004083f85b2 */ /* 0x0010e20008000100 */
[----:B------:R-:W-:-:S04]  /*0640*/  ISETP.EQ.OR P0, PT, R20, RZ, !P0 ;  /* 0x000000ff1400720c */ /* 0x000fc80004702670 */
[----:B------:R-:W-:-:S04]  /*0650*/  ISETP.EQ.AND P0, PT, R5, RZ, P0 ;  /* 0x000000ff0500720c */ /* 0x000fc80000702270 */
[----:B------:R-:W-:-:S04]  /*0660*/  SEL R7, RZ, 0x1, !P0 ;  /* 0x00000001ff077807 */ /* 0x000fc80004000000 */
[----:B------:R-:W-:Y:S01]  /*0670*/  SEL R7, R7, 0x2, P2 ;  /* 0x0000000207077807 */ /* 0x000fe20001000000 */
[----:B------:R0:W3:Y:S01]  /*0680*/  @!UP1 SYNCS.EXCH.64 URZ, [UR8+0xa8], UR4 ;  /* 0x0000a804083f95b2 */ /* 0x0000e20008000100 */
[----:B------:R-:W-:Y:S01]  /*0690*/  NOP ;  /* 0x0000000000007918 */ /* 0x000fe20000000000 */
[----:B------:R0:W3:Y:S01]  /*06a0*/  @!UP2 SYNCS.EXCH.64 URZ, [UR9+0x80], UR6 ;  /* 0x00008006093fa5b2 */ /* 0x0000e20008000100 */
[----:B------:R0:W3:Y:S01]  /*06b0*/  @!UP3 SYNCS.EXCH.64 URZ, [UR9+0x88], UR6 ;  /* 0x00008806093fb5b2 */ /* 0x0000e20008000100 */
[----:B------:R0:W3:Y:S01]  /*06c0*/  @!UP4 SYNCS.EXCH.64 URZ, [UR9+0x90], UR6 ;  /* 0x00009006093fc5b2 */ /* 0x0000e20008000100 */
[----:B------:R0:W3:Y:S01]  /*06d0*/  @!UP5 SYNCS.EXCH.64 URZ, [UR9+0x98], UR6 ;  /* 0x00009806093fd5b2 */ /* 0x0000e20008000100 */
[----:B------:R-:W-:Y:S01]  /*06e0*/  NOP ;  /* 0x0000000000007918 */ /* 0x000fe20000000000 */
[----:B---34-:R-:W-:Y:S06]  /*06f0*/  BAR.SYNC.DEFER_BLOCKING 0x0 ;  /* 0x0000000000007b1d */ /* 0x018fec0000010000 */
[----:B0-----:R-:W-:Y:S05]  /*0700*/  @!P1 BRA `(.L_x_3) ;  /* 0x00000000001c9947 */ /* 0x001fea0003800000 */
[----:B------:R-:W0:Y:S02]  /*0710*/  LDC.64 R2, c[0x0][0x598] ;  /* 0x00016600ff027b82 */ /* 0x000e240000000a00 */
[----:B0-----:R-:W2:Y:S02]  /*0720*/  LDG.E.64 R2, desc[UR14][R2.64] ;  /* 0x0000000e02027981 */ /* 0x001ea4000c1e1b00 */
[----:B--2---:R-:W-:-:S04]  /*0730*/  ISETP.NE.U32.AND P0, PT, R2, RZ, PT ;  /* 0x000000ff0200720c */ /* 0x004fc80003f05070 */
[----:B------:R-:W-:-:S13]  /*0740*/  ISETP.NE.AND.EX P0, PT, R3, RZ, PT, P0 ;  /* 0x000000ff0300720c */ /* 0x000fda0003f05300 */
[----:B------:R-:W-:Y:S05]  /*0750*/  @!P0 BRA `(.L_x_3) ;  /* 0x0000000000088947 */ /* 0x000fea0003800000 */
[----:B------:R2:W5:Y:S01]  /*0760*/  LD.E R10, desc[UR14][R2.64] ;  /* 0x0000000e020a7980 */ /* 0x000562000c101900 */
[----:B------:R-:W-:Y:S05]  /*0770*/  BRA `(.L_x_4) ;  /* 0x0000000000207947 */ /* 0x000fea0003800000 */
.L_x_3:
[----:B------:R-:W-:Y:S02]  /*0780*/  ULDC.64 UR4, c[0x0][0x588] ;  /* 0x0001620000047ab9 */ /* 0x000fe40000000a00 */
[----:B------:R-:W-:-:S04]  /*0790*/  ISETP.NE.U32.AND P0, PT, RZ, UR4, PT ;  /* 0x00000004ff007c0c */ /* 0x000fc8000bf05070 */
[----:B------:R-:W-:-:S13]  /*07a0*/  ISETP.NE.AND.EX P0, PT, RZ, UR5, PT, P0 ;  /* 0x00000005ff007c0c */ /* 0x000fda000bf05300 */
[----:B------:R-:W-:Y:S05]  /*07b0*/  @!P0 BRA `(.L_x_5) ;  /* 0x00000000000c8947 */ /* 0x000fea0003800000 */
[----:B------:R-:W0:Y:S02]  /*07c0*/  LDC.64 R2, c[0x0][0x588] ;  /* 0x00016200ff027b82 */ /* 0x000e240000000a00 */
[----:B0-----:R1:W5:Y:S01]  /*07d0*/  LDG.E R10, desc[UR14][R2.64] ;  /* 0x0000000e020a7981 */ /* 0x001362000c1e1900 */
[----:B------:R-:W-:Y:S05]  /*07e0*/  BRA `(.L_x_4) ;  /* 0x0000000000047947 */ /* 0x000fea0003800000 */
.L_x_5:
[----:B------:R-:W0:Y:S02]  /*07f0*/  LDC R10, c[0x0][0x580] ;  /* 0x00016000ff0a7b82 */ /* 0x000e240000000800 */
.L_x_4:
[----:B------:R-:W-:Y:S02]  /*0800*/  ULDC.64 UR4, c[0x0][0x5a0] ;  /* 0x0001680000047ab9 */ /* 0x000fe40000000a00 */
[----:B------:R-:W-:-:S04]  /*0810*/  ISETP.NE.U32.AND P0, PT, RZ, UR4, PT ;  /* 0x00000004ff007c0c */ /* 0x000fc8000bf05070 */
[----:B------:R-:W-:-:S13]  /*0820*/  ISETP.NE.AND.EX P0, PT, RZ, UR5, PT, P0 ;  /* 0x00000005ff007c0c */ /* 0x000fda000bf05300 */
[----:B------:R-:W-:Y:S05]  /*0830*/  @!P0 BRA `(.L_x_6) ;  /* 0x00000000001c8947 */ /* 0x000fea0003800000 */
[----:B-12---:R-:W1:Y:S02]  /*0840*/  LDC.64 R2, c[0x0][0x5a0] ;  /* 0x00016800ff027b82 */ /* 0x006e640000000a00 */
[----:B-1----:R-:W2:Y:S02]  /*0850*/  LDG.E.64 R2, desc[UR14][R2.64] ;  /* 0x0000000e02027981 */ /* 0x002ea4000c1e1b00 */
[----:B--2---:R-:W-:-:S04]  /*0860*/  ISETP.NE.U32.AND P0, PT, R2, RZ, PT ;  /* 0x000000ff0200720c */ /* 0x004fc80003f05070 */
[----:B------:R-:W-:-:S13]  /*0870*/  ISETP.NE.AND.EX P0, PT, R3, RZ, PT, P0 ;  /* 0x000000ff0300720c */ /* 0x000fda0003f05300 */
[----:B------:R-:W-:Y:S05]  /*0880*/  @!P0 BRA `(.L_x_6) ;  /* 0x0000000000088947 */ /* 0x000fea0003800000 */
[----:B------:R1:W5:Y:S01]  /*0890*/  LD.E R12, desc[UR14][R2.64] ;  /* 0x0000000e020c7980 */ /* 0x000362000c101900 */
[----:B------:R-:W-:Y:S05]  /*08a0*/  BRA `(.L_x_7) ;  /* 0x0000000000207947 */ /* 0x000fea0003800000 */
.L_x_6:
[----:B------:R-:W-:Y:S02]  /*08b0*/  ULDC.64 UR4, c[0x0][0x590] ;  /* 0x0001640000047ab9 */ /* 0x000fe40000000a00 */
[----:B------:R-:W-:-:S04]  /*08c0*/  ISETP.NE.U32.AND P0, PT, RZ, UR4, PT ;  /* 0x00000004ff007c0c */ /* 0x000fc8000bf05070 */
[----:B------:R-:W-:-:S13]  /*08d0*/  ISETP.NE.AND.EX P0, PT, RZ, UR5, PT, P0 ;  /* 0x00000005ff007c0c */ /* 0x000fda000bf05300 */
[----:B------:R-:W-:Y:S05]  /*08e0*/  @!P0 BRA `(.L_x_8) ;  /* 0x00000000000c8947 */ /* 0x000fea0003800000 */
[----:B-12---:R-:W1:Y:S02]  /*08f0*/  LDC.64 R2, c[0x0][0x590] ;  /* 0x00016400ff027b82 */ /* 0x006e640000000a00 */
[----:B-1----:R4:W5:Y:S01]  /*0900*/  LDG.E R12, desc[UR14][R2.64] ;  /* 0x0000000e020c7981 */ /* 0x002962000c1e1900 */
[----:B------:R-:W-:Y:S05]  /*0910*/  BRA `(.L_x_7) ;  /* 0x0000000000047947 */ /* 0x000fea0003800000 */
.L_x_8:
[----:B------:R-:W3:Y:S02]  /*0920*/  LDC R12, c[0x0][0x584] ;  /* 0x00016100ff0c7b82 */ /* 0x000ee40000000800 */
.L_x_7:
[----:B------:R-:W0:Y:S01]  /*0930*/  LDC R0, c[0x0][0x65c] ;  /* 0x00019700ff007b82 */ /* 0x000e220000000800 */
[----:B------:R-:W1:Y:S01]  /*0940*/  S2R R21, SR_CTAID.Y ;  /* 0x0000000000157919 */ /* 0x000e620000002600 */
[----:B------:R-:W-:Y:S01]  /*0950*/  ULDC UR8, c[0x0][0x28c] ;  /* 0x0000a30000087ab9 */ /* 0x000fe20000000800 */
[----:B------:R-:W-:Y:S01]  /*0960*/  ISETP.NE.AND P0, PT, R5, 0x2, PT ;  /* 0x000000020500780c */ /* 0x000fe20003f05270 */
[----:B------:R-:W-:Y:S01]  /*0970*/  UIADD3 UR8, UR8, 0x7f, URZ ;  /* 0x0000007f08087890 */ /* 0x000fe2000fffe03f */
[----:B------:R-:W3:Y:S01]  /*0980*/  S2R R14, SR_CTAID.X ;  /* 0x00000000000e7919 */ /* 0x000ee20000002500 */
[----:B------:R-:W-:Y:S01]  /*0990*/  UMOV UR5, URZ ;  /* 0x0000003f00057c82 */ /* 0x000fe20008000000 */
[----:B------:R-:W-:Y:S01]  /*09a0*/  UMOV UR4, URZ ;  /* 0x0000003f00047c82 */ /* 0x000fe20008000000 */
[----:B------:R-:W-:-:S04]  /*09b0*/  USHF.R.S32.HI UR9, URZ, 0x1f, UR8 ;  /* 0x0000001f3f097899 */ /* 0x000fc80008011408 */
[----:B------:R-:W-:-:S04]  /*09c0*/  ULEA.HI UR9, UR9, UR8, URZ, 0x7 ;  /* 0x0000000809097291 */ /* 0x000fc8000f8f383f */
[----:B------:R-:W-:Y:S01]  /*09d0*/  USHF.R.S32.HI UR13, URZ, 0x7, UR9 ;  /* 0x000000073f0d7899 */ /* 0x000fe20008011409 */
[----:B0-----:R-:W-:-:S13]  /*09e0*/  ISETP.NE.AND P2, PT, R0, 0x1, PT ;  /* 0x000000010000780c */ /* 0x001fda0003f45270 */
[----:B------:R-:W3:Y:S01]  /*09f0*/  @P2 LDC R15, c[0x0][0x10] ;  /* 0x00000400ff0f2b82 */ /* 0x000ee20000000800 */
[----:B-12-4-:R-:W-:Y:S02]  /*0a00*/  @P2 IMAD.MOV.U32 R2, RZ, RZ, R21 ;  /* 0x000000ffff022224 */ /* 0x016fe400078e0015 */
[----:B------:R-:W-:Y:S02]  /*0a10*/  @P2 IMAD.MOV.U32 R3, RZ, RZ, RZ ;  /* 0x000000ffff032224 */ /* 0x000fe400078e00ff */
[----:B------:R-:W-:-:S03]  /*0a20*/  @P2 IMAD.MOV.U32 R5, RZ, RZ, RZ ;  /* 0x000000ffff052224 */ /* 0x000fc600078e00ff */
[----:B------:R-:W0:Y:S01]  /*0a30*/  @!P2 LDC R9, c[0x0][0xc] ;  /* 0x00000300ff09ab82 */ /* 0x000e220000000800 */
[----:B------:R-:W-:Y:S01]  /*0a40*/  ULDC UR6, c[0x0][0xc] ;  /* 0x0000030000067ab9 */ /* 0x000fe20000000800 */
[----:B------:R-:W-:Y:S02]  /*0a50*/  ULDC UR7, c[0x0][0x10] ;  /* 0x0000040000077ab9 */ /* 0x000fe40000000800 */
[----:B------:R-:W-:-:S04]  /*0a60*/  UIMAD.WIDE.U32 UR6, UR6, UR7, URZ ;  /* 0x00000007060672a5 */ /* 0x000fc8000f8e003f */
[----:B------:R-:W1:Y:S01]  /*0a70*/  LDC R8, c[0x0][0x14] ;  /* 0x00000500ff087b82 */ /* 0x000e620000000800 */
[----:B---3--:R-:W-:-:S04]  /*0a80*/  @P2 IMAD.WIDE.U32 R2, R14, R15, R2 ;  /* 0x0000000f0e022225 */ /* 0x008fc800078e0002 */
[----:B------:R-:W-:Y:S02]  /*0a90*/  IMAD.MOV.U32 R15, RZ, RZ, RZ ;  /* 0x000000ffff0f7224 */ /* 0x000fe400078e00ff */
[----:B------:R-:W-:Y:S02]  /*0aa0*/  @P2 IMAD.IADD R3, R3, 0x1, R5 ;  /* 0x0000000103032824 */ /* 0x000fe400078e0205 */
[----:B0-----:R-:W-:-:S04]  /*0ab0*/  @!P2 IMAD.WIDE.U32 R4, R9, R21, R14 ;  /* 0x000000150904a225 */ /* 0x001fc800078e000e */
[----:B------:R-:W-:Y:S02]  /*0ac0*/  @!P2 IMAD.MOV.U32 R2, RZ, RZ, R4 ;  /* 0x000000ffff02a224 */ /* 0x000fe400078e0004 */
[----:B------:R-:W-:Y:S02]  /*0ad0*/  @!P2 IMAD.MOV.U32 R3, RZ, RZ, R5 ;  /* 0x000000ffff03a224 */ /* 0x000fe400078e0005 */
[C---:B-1----:R-:W-:Y:S02]  /*0ae0*/  IMAD R17, R8.reuse, UR7, RZ ;  /* 0x0000000708117c24 */ /* 0x042fe4000f8e02ff */
[----:B------:R-:W-:Y:S01]  /*0af0*/  IMAD.WIDE.U32 R8, R8, UR6, RZ ;  /* 0x0000000608087c25 */ /* 0x000fe2000f8e00ff */
[----:B------:R-:W-:-:S03]  /*0b00*/  ULDC.64 UR6, c[0x0][0x650] ;  /* 0x0001940000067ab9 */ /* 0x000fc60000000a00 */
[----:B------:R-:W-:Y:S01]  /*0b10*/  IMAD.IADD R0, R9, 0x1, R17 ;  /* 0x0000000109007824 */ /* 0x000fe200078e0211 */
[----:B------:R-:W-:Y:S06]  /*0b20*/  @P0 BRA `(.L_x_9) ;  /* 0x0000000000280947 */ /* 0x000fec0003800000 */
[----:B------:R-:W-:Y:S01]  /*0b30*/  UIMAD.WIDE.U32 UR4, UR13, 0x24924925, URZ ;  /* 0x249249250d0478a5 */ /* 0x000fe2000f8e003f */
[----:B------:R-:W-:Y:S01]  /*0b40*/  IADD3 R2, P0, R2, R8, RZ ;  /* 0x0000000802027210 */ /* 0x000fe20007f1e0ff */
[----:B------:R-:W-:Y:S02]  /*0b50*/  UISETP.GE.U32.AND UP0, UPT, UR13, 0x7, UPT ;  /* 0x000000070d00788c */ /* 0x000fe4000bf06070 */
[----:B------:R-:W-:Y:S02]  /*0b60*/  UIADD3 UR4, -UR5, UR13, URZ ;  /* 0x0000000d05047290 */ /* 0x000fe4000fffe13f */
[----:B------:R-:W-:Y:S02]  /*0b70*/  IMAD.X R3, R0, 0x1, R3, P0 ;  /* 0x0000000100037824 */ /* 0x000fe400000e0603 */
[----:B------:R-:W-:-:S04]  /*0b80*/  ULEA.HI UR4, UR4, UR5, URZ, 0x1f ;  /* 0x0000000504047291 */ /* 0x000fc8000f8ff83f */
[----:B------:R-:W-:-:S03]  /*0b90*/  USHF.R.U32.HI UR5, URZ, 0x2, UR4 ;  /* 0x000000023f057899 */ /* 0x000fc60008011604 */
[----:B------:R-:W-:Y:S01]  /*0ba0*/  UMOV UR4, URZ ;  /* 0x0000003f00047c82 */ /* 0x000fe20008000000 */
[----:B------:R-:W-:Y:S02]  /*0bb0*/  @UP0 ULOP3.LUT UR4, UR5, 0x1, URZ, 0xc0, !UPT ;  /* 0x0000000105040892 */ /* 0x000fe4000f8ec03f */
[----:B------:R-:W-:-:S12]  /*0bc0*/  UIMAD UR5, UR5, -0x7, UR13 ;  /* 0xfffffff9050578a4 */ /* 0x000fd8000f8e020d */
.L_x_9:
[----:B------:R-:W-:Y:S01]  /*0bd0*/  ISETP.GE.U32.AND P0, PT, R2, UR6, PT ;  /* 0x0000000602007c0c */ /* 0x000fe2000bf06070 */
[----:B------:R-:W-:Y:S01]  /*0be0*/  IMAD.MOV.U32 R6, RZ, RZ, -0x1 ;  /* 0xffffffffff067424 */ /* 0x000fe200078e00ff */
[----:B------:R-:W-:Y:S01]  /*0bf0*/  PRMT R16, RZ, 0x7610, R16 ;  /* 0x00007610ff107816 */ /* 0x000fe20000000010 */
[----:B------:R-:W-:Y:S01]  /*0c00*/  IMAD.MOV.U32 R5, RZ, RZ, -0x1 ;  /* 0xffffffffff057424 */ /* 0x000fe200078e00ff */
[----:B------:R-:W-:Y:S01]  /*0c10*/  ISETP.GE.U32.AND.EX P0, PT, R3, UR7, PT, P0 ;  /* 0x0000000703007c0c */ /* 0x000fe2000bf06100 */
[----:B------:R-:W-:-:S12]  /*0c20*/  IMAD.MOV.U32 R4, RZ, RZ, -0x1 ;  /* 0xffffffffff047424 */ /* 0x000fd800078e00ff */
[----:B------:R-:W-:Y:S05]  /*0c30*/  @P0 BRA `(.L_x_10) ;  /* 0x00000004005c0947 */ /* 0x000fea0003800000 */
[----:B------:R-:W0:Y:S01]  /*0c40*/  LDC.64 R24, c[0x0][0x628] ;  /* 0x00018a00ff187b82 */ /* 0x000e220000000a00 */
[----:B------:R-:W-:Y:S02]  /*0c50*/  IMAD.MOV.U32 R4, RZ, RZ, R2 ;  /* 0x000000ffff047224 */ /* 0x000fe400078e0002 */
[----:B------:R-:W-:-:S05]  /*0c60*/  IMAD.MOV.U32 R5, RZ, RZ, R3 ;  /* 0x000000ffff057224 */ /* 0x000fca00078e0003 */
[----:B------:R-:W1:Y:S08]  /*0c70*/  LDC R6, c[0x0][0x630] ;  /* 0x00018c00ff067b82 */ /* 0x000e700000000800 */
[----:B------:R-:W2:Y:S01]  /*0c80*/  LDC.64 R26, c[0x0][0x620] ;  /* 0x00018800ff1a7b82 */ /* 0x000ea20000000a00 */
[----:B0-----:R-:W-:-:S04]  /*0c90*/  ISETP.NE.U32.AND P0, PT, R24, RZ, PT ;  /* 0x000000ff1800720c */ /* 0x001fc80003f05070 */
[----:B------:R-:W-:-:S13]  /*0ca0*/  ISETP.NE.AND.EX P0, PT, R25, RZ, PT, P0 ;  /* 0x000000ff1900720c */ /* 0x000fda0003f05300 */
[----:B-12---:R-:W-:Y:S05]  /*0cb0*/  @!P0 BRA `(.L_x_11) ;  /* 0x0000000000288947 */ /* 0x006fea0003800000 */
[----:B------:R-:W0:Y:S02]  /*0cc0*/  LDC R19, c[0x0][0x634] ;  /* 0x00018d00ff137b82 */ /* 0x000e240000000800 */
[----:B0-----:R-:W-:-:S05]  /*0cd0*/  IADD3 R19, P0, R2, R19, RZ ;  /* 0x0000001302137210 */ /* 0x001fca0007f1e0ff */
[----:B------:R-:W-:-:S04]  /*0ce0*/  IMAD.X R23, RZ, RZ, R3, P0 ;  /* 0x000000ffff177224 */ /* 0x000fc800000e0603 */
[----:B------:R-:W-:-:S04]  /*0cf0*/  IMAD.WIDE.U32 R4, R23, R24, RZ ;  /* 0x0000001817047225 */ /* 0x000fc800078e00ff */
[----:B------:R-:W-:-:S04]  /*0d00*/  IMAD.WIDE.U32 R16, P0, R19, R25, R4 ;  /* 0x0000001913107225 */ /* 0x000fc80007800004 */
[----:B------:R-:W-:-:S04]  /*0d10*/  IMAD.WIDE.U32 R4, R19, R24, RZ ;  /* 0x0000001813047225 */ /* 0x000fc800078e00ff */
[----:B------:R-:W-:Y:S01]  /*0d20*/  IMAD.X R19, RZ, RZ, RZ, P0 ;  /* 0x000000ffff137224 */ /* 0x000fe200000e06ff */
[----:B------:R-:W-:Y:S01]  /*0d30*/  IADD3 RZ, P0, R5, R16, RZ ;  /* 0x0000001005ff7210 */ /* 0x000fe20007f1e0ff */
[----:B------:R-:W-:-:S04]  /*0d40*/  IMAD.MOV.U32 R18, RZ, RZ, R17 ;  /* 0x000000ffff127224 */ /* 0x000fc800078e0011 */
[----:B------:R-:W-:-:S08]  /*0d50*/  IMAD.WIDE.U32.X R4, R23, R25, R18, P0 ;  /* 0x0000001917047225 */ /* 0x000fd000000e0412 */
.L_x_11:
[--C-:B------:R-:W-:Y:S01]  /*0d60*/  SHF.R.U64 R32, R4, R6, R5.reuse ;  /* 0x0000000604207219 */ /* 0x100fe20000001205 */
[----:B------:R-:W0:Y:S01]  /*0d70*/  LDC.64 R28, c[0x0][0x640] ;  /* 0x00019000ff1c7b82 */ /* 0x000e220000000a00 */
[----:B------:R-:W-:Y:S01]  /*0d80*/  I2FP.F32.U32 R4, R14 ;  /* 0x0000000e00047245 */ /* 0x000fe20000201000 */
[----:B------:R-:W-:Y:S01]  /*0d90*/  ULDC UR6, c[0x0][0x150] ;  /* 0x0000540000067ab9 */ /* 0x000fe20000000800 */
[----:B------:R-:W-:Y:S02]  /*0da0*/  SHF.R.U32.HI R5, RZ, R6, R5 ;  /* 0x00000006ff057219 */ /* 0x000fe40000011605 */
[----:B------:R-:W-:Y:S01]  /*0db0*/  IADD3 R17, P0, RZ, -R32, RZ ;  /* 0x80000020ff117210 */ /* 0x000fe20007f1e0ff */
[----:B------:R-:W-:Y:S01]  /*0dc0*/  FMUL R6, R4, UR6 ;  /* 0x0000000604067c20 */ /* 0x000fe20008400000 */
[----:B------:R-:W-:Y:S01]  /*0dd0*/  ULDC UR6, c[0x0][0x154] ;  /* 0x0000550000067ab9 */ /* 0x000fe20000000800 */
[----:B------:R-:W1:Y:S02]  /*0de0*/  LDC R18, c[0x0][0x618] ;  /* 0x00018600ff127b82 */ /* 0x000e640000000800 */
[----:B------:R-:W-:-:S02]  /*0df0*/  IMAD.X R19, RZ, RZ, ~R5, P0 ;  /* 0x000000ffff137224 */ /* 0x000fc400000e0e05 */
[----:B------:R-:W2:Y:S01]  /*0e00*/  F2I.U32.TRUNC.NTZ R6, R6 ;  /* 0x0000000600067305 */ /* 0x000ea2000020f000 */
[----:B------:R-:W-:-:S03]  /*0e10*/  IMAD.WIDE.U32 R4, R17, R26, R2 ;  /* 0x0000001a11047225 */ /* 0x000fc600078e0002 */
[----:B------:R-:W3:Y:S01]  /*0e20*/  LDC R15, c[0x0][0x144] ;  /* 0x00005100ff0f7b82 */ /* 0x000ee20000000800 */
[----:B------:R-:W-:-:S04]  /*0e30*/  IMAD R16, R19, R26, RZ ;  /* 0x0000001a13107224 */ /* 0x000fc800078e02ff */
[----:B------:R-:W-:-:S03]  /*0e40*/  IMAD R17, R17, R27, R16 ;  /* 0x0000001b11117224 */ /* 0x000fc600078e0210 */
[----:B------:R-:W4:Y:S01]  /*0e50*/  LDC R22, c[0x0][0x608] ;  /* 0x00018200ff167b82 */ /* 0x000f220000000800 */
[----:B------:R-:W-:Y:S01]  /*0e60*/  IMAD.IADD R17, R5, 0x1, R17 ;  /* 0x0000000105117824 */ /* 0x000fe200078e0211 */
[----:B0-----:R-:W-:Y:S01]  /*0e70*/  ISETP.NE.U32.AND P0, PT, R28, RZ, PT ;  /* 0x000000ff1c00720c */ /* 0x001fe20003f05070 */
[----:B--2---:R-:W-:-:S03]  /*0e80*/  IMAD.MOV R5, RZ, RZ, -R6 ;  /* 0x000000ffff057224 */ /* 0x004fc600078e0a06 */
[----:B------:R-:W-:Y:S02]  /*0e90*/  ISETP.NE.AND.EX P0, PT, R29, RZ, PT, P0 ;  /* 0x000000ff1d00720c */ /* 0x000fe40003f05300 */
[----:B------:R-:W0:Y:S01]  /*0ea0*/  LDC R19, c[0x0][0x658] ;  /* 0x00019600ff137b82 */ /* 0x000e220000000800 */
[-CC-:B-1----:R-:W-:Y:S02]  /*0eb0*/  SHF.R.U64 R26, R4, R18.reuse, R17.reuse ;  /* 0x00000012041a7219 */ /* 0x182fe40000001211 */
[----:B------:R-:W-:Y:S02]  /*0ec0*/  I2FP.F32.U32 R4, R21 ;  /* 0x0000001500047245 */ /* 0x000fe40000201000 */
[----:B------:R-:W-:Y:S01]  /*0ed0*/  SHF.R.U32.HI R17, RZ, R18, R17 ;  /* 0x00000012ff117219 */ /* 0x000fe20000011611 */
[----:B------:R-:W-:Y:S02]  /*0ee0*/  IMAD.MOV.U32 R18, RZ, RZ, 0x1 ;  /* 0x00000001ff127424 */ /* 0x000fe400078e00ff */
[----:B------:R-:W1:Y:S01]  /*0ef0*/  LDC R24, c[0x0][0x148] ;  /* 0x00005200ff187b82 */ /* 0x000e620000000800 */
[----:B---3--:R-:W-:-:S02]  /*0f00*/  IMAD R6, R15, R5, R14 ;  /* 0x000000050f067224 */ /* 0x008fc400078e020e */
[----:B------:R-:W-:Y:S01]  /*0f10*/  FMUL R5, R4, UR6 ;  /* 0x0000000604057c20 */ /* 0x000fe20008400000 */
[----:B------:R-:W-:-:S04]  /*0f20*/  IMAD.MOV.U32 R4, RZ, RZ, -0x1 ;  /* 0xffffffffff047424 */ /* 0x000fc800078e00ff */
[----:B------:R-:W2:Y:S01]  /*0f30*/  LDC R25, c[0x0][0x600] ;  /* 0x00018000ff197b82 */ /* 0x000ea20000000800 */
[-CC-:B----4-:R-:W-:Y:S02]  /*0f40*/  SHF.R.U64 R34, R26, R22.reuse, R17.reuse ;  /* 0x000000161a227219 */ /* 0x190fe40000001211 */
[----:B------:R-:W-:Y:S02]  /*0f50*/  SHF.R.U32.HI R14, RZ, R22, R17 ;  /* 0x00000016ff0e7219 */ /* 0x000fe40000011611 */
[----:B------:R3:W4:Y:S03]  /*0f60*/  F2I.U32.TRUNC.NTZ R22, R5 ;  /* 0x0000000500167305 */ /* 0x000726000020f000 */
[----:B------:R-:W1:Y:S01]  /*0f70*/  LDC R27, c[0x0][0x648] ;  /* 0x00019200ff1b7b82 */ /* 0x000e620000000800 */
[-C--:B0-----:R-:W-:Y:S02]  /*0f80*/  SHF.R.U64 R36, R34, R19.reuse, R14 ;  /* 0x0000001322247219 */ /* 0x081fe4000000120e */
[----:B------:R-:W-:-:S02]  /*0f90*/  SHF.L.U32 R4, R4, R19, RZ ;  /* 0x0000001304047219 */ /* 0x000fc400000006ff */
[-C--:B------:R-:W-:Y:S02]  /*0fa0*/  SHF.R.U32.HI R14, RZ, R19.reuse, R14 ;  /* 0x00000013ff0e7219 */ /* 0x080fe4000001160e */
[----:B------:R-:W-:Y:S01]  /*0fb0*/  SHF.L.U32 R18, R18, R19, RZ ;  /* 0x0000001312127219 */ /* 0x000fe200000006ff */
[----:B------:R-:W0:Y:S01]  /*0fc0*/  LDC R31, c[0x0][0x638] ;  /* 0x00018e00ff1f7b82 */ /* 0x000e220000000800 */
[----:B------:R-:W-:Y:S01]  /*0fd0*/  LOP3.LUT R19, RZ, R4, RZ, 0x33, !PT ;  /* 0x00000004ff137212 */ /* 0x000fe200078e33ff */
[----:B------:R-:W-:Y:S02]  /*0fe0*/  IMAD.MOV.U32 R4, RZ, RZ, R36 ;  /* 0x000000ffff047224 */ /* 0x000fe400078e0024 */
[----:B---3--:R-:W-:-:S04]  /*0ff0*/  IMAD.MOV.U32 R5, RZ, RZ, R14 ;  /* 0x000000ffff057224 */ /* 0x008fc800078e000e */
[----:B------:R-:W3:Y:S01]  /*1000*/  LDC R30, c[0x0][0x610] ;  /* 0x00018400ff1e7b82 */ /* 0x000ee20000000800 */
[----:B----4-:R-:W-:Y:S05]  /*1010*/  @!P0 BRA `(.L_x_12) ;  /* 0x0000000000288947 */ /* 0x010fea0003800000 */
[----:B------:R-:W4:Y:S02]  /*1020*/  LDC R17, c[0x0][0x64c] ;  /* 0x00019300ff117b82 */ /* 0x000f240000000800 */
[----:B----4-:R-:W-:-:S05]  /*1030*/  IADD3 R17, P0, R36, R17, RZ ;  /* 0x0000001124117210 */ /* 0x010fca0007f1e0ff */
        /* <DEDUP_REMOVED lines=8> */
.L_x_12:
[----:B-1----:R-:W-:Y:S01]  /*10c0*/  SHF.R.U64 R4, R4, R27, R5 ;  /* 0x0000001b04047219 */ /* 0x002fe20000001205 */
[----:B--2---:R-:W-:Y:S01]  /*10d0*/  VIADD R5, R25, 0xffffffff ;  /* 0xffffffff19057836 */ /* 0x004fe20000000000 */
[----:B------:R-:W-:Y:S01]  /*10e0*/  LOP3.LUT R19, R34, R19, RZ, 0xc0, !PT ;  /* 0x0000001322137212 */ /* 0x000fe200078ec0ff */
[----:B------:R-:W-:Y:S02]  /*10f0*/  IMAD.MOV R22, RZ, RZ, -R22 ;  /* 0x000000ffff167224 */ /* 0x000fe400078e0a16 */
[----:B------:R-:W-:Y:S01]  /*1100*/  IMAD.MOV R14, RZ, RZ, -R4 ;  /* 0x000000ffff0e7224 */ /* 0x000fe200078e0a04 */
[----:B------:R-:W-:Y:S01]  /*1110*/  LOP3.LUT R5, R26, R5, RZ, 0xc0, !PT ;  /* 0x000000051a057212 */ /* 0x000fe200078ec0ff */
[----:B------:R-:W-:Y:S02]  /*1120*/  IMAD R19, R18, R4, R19 ;  /* 0x0000000412137224 */ /* 0x000fe400078e0213 */
[----:B------:R-:W-:Y:S02]  /*1130*/  @P2 IMAD R6, R24, R22, R21 ;  /* 0x0000001618062224 */ /* 0x000fe400078e0215 */
[----:B0-----:R-:W-:-:S02]  /*1140*/  IMAD R4, R14, R31, R36 ;  /* 0x0000001f0e047224 */ /* 0x001fc400078e0224 */
[----:B---3--:R-:W-:Y:S02]  /*1150*/  IMAD R6, R19, R30, R6 ;  /* 0x0000001e13067224 */ /* 0x008fe400078e0206 */
[----:B------:R-:W-:Y:S02]  /*1160*/  IMAD R15, R4, R25, R5 ;  /* 0x00000019040f7224 */ /* 0x000fe400078e0205 */
[----:B------:R-:W-:Y:S02]  /*1170*/  IMAD.MOV.U32 R16, RZ, RZ, 0x1 ;  /* 0x00000001ff107424 */ /* 0x000fe400078e00ff */
[----:B------:R-:W-:Y:S01]  /*1180*/  IMAD.MOV.U32 R4, RZ, RZ, R32 ;  /* 0x000000ffff047224 */ /* 0x000fe200078e0020 */
[----:B------:R-:W-:Y:S02]  /*1190*/  SEL R5, R15, R6, !P2 ;  /* 0x000000060f057207 */ /* 0x000fe40005000000 */
[----:B------:R-:W-:-:S07]  /*11a0*/  SEL R6, R6, R15, !P2 ;  /* 0x0000000f06067207 */ /* 0x000fce0005000000 */
.L_x_10:
[----:B------:R-:W-:Y:S05]  /*11b0*/  @!P3 BRA `(.L_x_13) ;  /* 0x0000006c00c8b947 */ /* 0x000fea0003800000 */
[----:B------:R-:W-:-:S13]  /*11c0*/  ISETP.GT.U32.AND P0, PT, R33, 0x1, PT ;  /* 0x000000012100780c */ /* 0x000fda0003f04070 */
[----:B------:R-:W-:Y:S05]  /*11d0*/  @P0 EXIT ;  /* 0x000000000000094d */ /* 0x000fea0003800000 */
.L_x_14:
[----:B------:R-:W-:-:S08]  /*11e0*/  NOP ;  /* 0x0000000000007918 */ /* 0x000fd00000000000 */
[----:B------:R-:W0:Y:S02]  /*11f0*/  USETMAXREG.TRY_ALLOC.CTAPOOL UP0, 0xe8 ;  /* 0x000000e8000079c8 */ /* 0x000e240008000600 */
[----:B0-----:R-:W-:-:S13]  /*1200*/  PLOP3.LUT P0, PT, PT, PT, UP0, 0x80, 0x0 ;  /* 0x000000000000781c */ /* 0x001fda0003f0f008 */
[----:B------:R-:W-:Y:S05]  /*1210*/  @!P0 BRA `(.L_x_14) ;  /* 0xfffffffc00f08947 */ /* 0x000fea000383ffff */
[----:B------:R-:W-:-:S13]  /*1220*/  LOP3.LUT P0, RZ, R16, 0xff, RZ, 0xc0, !PT ;  /* 0x000000ff10ff7812 */ /* 0x000fda000780c0ff */
[----:B------:R-:W-:Y:S05]  /*1230*/  @!P0 EXIT ;  /* 0x000000000000894d */ /* 0x000fea0003800000 */
[----:B------:R-:W0:Y:S01]  /*1240*/  S2UR UR6, SR_CgaCtaId ;  /* 0x00000000000679c3 */ /* 0x000e220000008800 */
[----:B------:R-:W-:Y:S01]  /*1250*/  SHF.R.S32.HI R14, RZ, 0x1f, R11 ;  /* 0x0000001fff0e7819 */ /* 0x000fe2000001140b */
[----:B------:R-:W-:Y:S01]  /*1260*/  UIADD3 UR7, UR11, -0x1, URZ ;  /* 0xffffffff0b077890 */ /* 0x000fe2000fffe03f */
[----:B------:R-:W-:Y:S01]  /*1270*/  LOP3.LUT R146, R7, 0x1, RZ, 0xfc, !PT ;  /* 0x0000000107927812 */ /* 0x000fe200078efcff */
[----:B------:R-:W-:Y:S01]  /*1280*/  UMOV UR9, 0x400 ;  /* 0x0000040000097882 */ /* 0x000fe20000000000 */
[CC--:B------:R-:W-:Y:S01]  /*1290*/  LEA.HI R13, R14.reuse, R11.reuse, RZ, 0x2 ;  /* 0x0000000b0e0d7211 */ /* 0x0c0fe200078f10ff */
[----:B------:R-:W-:Y:S01]  /*12a0*/  UISETP.LT.AND UP0, UPT, UR13, 0x1, UPT ;  /* 0x000000010d00788c */ /* 0x000fe2000bf01270 */
[----:B------:R-:W-:Y:S01]  /*12b0*/  LEA.HI R17, R14, R11, RZ, 0x5 ;  /* 0x0000000b0e117211 */ /* 0x000fe200078f28ff */
[----:B------:R-:W-:Y:S01]  /*12c0*/  USHF.L.U32 UR21, UR13, 0x1, URZ ;  /* 0x000000010d157899 */ /* 0x000fe2000800063f */
[--C-:B------:R-:W-:Y:S01]  /*12d0*/  SHF.R.S32.HI R15, RZ, 0x2, R13.reuse ;  /* 0x00000002ff0f7819 */ /* 0x100fe2000001140d */
[----:B------:R-:W-:Y:S01]  /*12e0*/  USEL UR10, UR13, 0x1, UP0 ;  /* 0x000000010d0a7887 */ /* 0x000fe20008000000 */
[----:B------:R-:W-:Y:S01]  /*12f0*/  SHF.R.S32.HI R16, RZ, 0x1f, R13 ;  /* 0x0000001fff107819 */ /* 0x000fe2000001140d */
[----:B------:R-:W-:Y:S01]  /*1300*/  UISETP.NE.AND UP0, UPT, UR7, URZ, UPT ;  /* 0x0000003f0700728c */ /* 0x000fe2000bf05270 */
[----:B------:R-:W-:Y:S01]  /*1310*/  SHF.R.S32.HI R17, RZ, 0x5, R17 ;  /* 0x00000005ff117819 */ /* 0x000fe20000011411 */
[----:B------:R-:W-:Y:S01]  /*1320*/  UIADD3 UR10, -UR10, UR13, URZ ;  /* 0x0000000d0a0a7290 */ /* 0x000fe2000fffe13f */
[----:B------:R-:W-:-:S04]  /*1330*/  LEA.HI R16, R16, R15, RZ, 0x3 ;  /* 0x0000000f10107211 */ /* 0x000fc800078f18ff */
[----:B------:R-:W-:Y:S01]  /*1340*/  LOP3.LUT R16, R16, 0xfffffff8, RZ, 0xc0, !PT ;  /* 0xfffffff810107812 */ /* 0x000fe200078ec0ff */
[----:B0-----:R-:W-:-:S04]  /*1350*/  ULEA UR9, UR6, UR9, 0x18 ;  /* 0x0000000906097291 */ /* 0x001fc8000f8ec03f */
[----:B------:R-:W-:Y:S01]  /*1360*/  IMAD.IADD R14, R15, 0x1, -R16 ;  /* 0x000000010f0e7824 */ /* 0x000fe200078e0a10 */
[----:B------:R-:W-:Y:S01]  /*1370*/  USHF.L.U32 UR6, UR7, 0x3, URZ ;  /* 0x0000000307067899 */ /* 0x000fe2000800063f */
[----:B------:R-:W-:Y:S01]  /*1380*/  LOP3.LUT R16, R13, 0xfffffffc, RZ, 0xc0, !PT ;  /* 0xfffffffc0d107812 */ /* 0x000fe200078ec0ff */
[----:B------:R-:W-:Y:S01]  /*1390*/  USEL UR7, URZ, 0x1, UP0 ;  /* 0x000000013f077887 */ /* 0x000fe20008000000 */
[--C-:B------:R-:W-:Y:S01]  /*13a0*/  IMAD R13, R17, -0x10, -R14.reuse ;  /* 0xfffffff0110d7824 */ /* 0x100fe200078e0a0e */
[----:B------:R-:W-:Y:S01]  /*13b0*/  ULOP3.LUT UR6, UR6, 0x8, URZ, 0xc0, !UPT ;  /* 0x0000000806067892 */ /* 0x000fe2000f8ec03f */
[----:B------:R-:W-:Y:S01]  /*13c0*/  SHF.R.S32.HI R15, RZ, 0x1f, R14 ;  /* 0x0000001fff0f7819 */ /* 0x000fe2000001140e */
[----:B------:R-:W-:Y:S01]  /*13d0*/  UIADD3 UR22, UR9, 0x80, URZ ;  /* 0x0000008009167890 */ /* 0x000fe2000fffe03f */
[----:B------:R-:W-:Y:S01]  /*13e0*/  IMAD.IADD R11, R11, 0x1, -R16 ;  /* 0x000000010b0b7824 */ /* 0x000fe200078e0a10 */
[----:B------:R-:W-:Y:S01]  /*13f0*/  ULOP3.LUT UR23, UR6, 0x8, URZ, 0x3c, !UPT ;  /* 0x0000000806177892 */ /* 0x000fe2000f8e3c3f */
[----:B------:R-:W-:Y:S01]  /*1400*/  IMAD.U32 R148, RZ, RZ, UR7 ;  /* 0x00000007ff947e24 */ /* 0x000fe2000f8e00ff */
[----:B------:R-:W-:Y:S01]  /*1410*/  ULOP3.LUT UR12, UR6, 0x18, URZ, 0x3c, !UPT ;  /* 0x00000018060c7892 */ /* 0x000fe2000f8e3c3f */
[----:B------:R-:W-:Y:S01]  /*1420*/  IMAD.WIDE R14, R17, 0x10, R14 ;  /* 0x00000010110e7825 */ /* 0x000fe200078e020e */
[----:B------:R-:W-:Y:S01]  /*1430*/  ULEA UR11, UR11, UR22, 0x3 ;  /* 0x000000160b0b7291 */ /* 0x000fe2000f8e183f */
[----:B------:R-:W-:-:S02]  /*1440*/  ULDC UR6, c[0x0][0x284] ;  /* 0x0000a10000067ab9 */ /* 0x000fc40000000800 */
[----:B------:R-:W-:-:S09]  /*1450*/  VIADD R13, R13, UR6 ;  /* 0x000000060d0d7c36 */ /* 0x000fd20008000000 */
.L_x_169:
[----:B------:R-:W-:Y:S01]  /*1460*/  SHF.L.U32 R16, R148, 0x1f, RZ ;  /* 0x0000001f94107819 */ /* 0x000fe200000006ff */
[----:B------:R-:W0:Y:S01]  /*1470*/  LDC R17, c[0x0][0x28c] ;  /* 0x0000a300ff117b82 */ /* 0x000e220000000800 */
[----:B------:R-:W-:Y:S01]  /*1480*/  UMOV UR6, URZ ;  /* 0x0000003f00067c82 */ /* 0x000fe20008000000 */
[----:B------:R-:W-:Y:S01]  /*1490*/  UMOV UR20, UR5 ;  /* 0x0000000500147c82 */ /* 0x000fe20008000000 */
[----:B-1----:R-:W1:Y:S01]  /*14a0*/  SYNCS.PHASECHK.TRANS64.TRYWAIT P0, [UR11+-0x8], R16 ;  /* 0xfffff810ff0075a7 */ /* 0x002e62000800014b */
[----:B0-----:R-:W-:Y:S01]  /*14b0*/  ISETP.GE.AND P1, PT, R17, 0x1, PT ;  /* 0x000000011100780c */ /* 0x001fe20003f26270 */
[----:B-1-34-:R-:W-:-:S12]  /*14c0*/  @!P0 BRA `(.L_x_15) ;  /* 0x0000007c005c8947 */ /* 0x01afd80003800000 */
.L_x_194:
[----:B------:R-:W-:Y:S01]  /*14d0*/  UMOV UR7, URZ ;  /* 0x0000003f00077c82 */ /* 0x000fe20008000000 */
[----:B------:R-:W-:Y:S01]  /*14e0*/  UMOV UR8, URZ ;  /* 0x0000003f00087c82 */ /* 0x000fe20008000000 */
[----:B------:R-:W-:Y:S02]  /*14f0*/  CS2R R22, SRZ ;  /* 0x0000000000167805 */ /* 0x000fe4000001ff00 */
[----:B------:R-:W-:Y:S02]  /*1500*/  CS2R R20, SRZ ;  /* 0x0000000000147805 */ /* 0x000fe4000001ff00 */
[----:B------:R-:W-:Y:S02]  /*1510*/  CS2R R88, SRZ ;  /* 0x0000000000587805 */ /* 0x000fe4000001ff00 */
[----:B------:R-:W-:Y:S02]  /*1520*/  CS2R R90, SRZ ;  /* 0x00000000005a7805 */ /* 0x000fe4000001ff00 */
[----:B------:R-:W-:-:S02]  /*1530*/  CS2R R92, SRZ ;  /* 0x00000000005c7805 */ /* 0x000fc4000001ff00 */
[----:B------:R-:W-:Y:S02]  /*1540*/  CS2R R94, SRZ ;  /* 0x00000000005e7805 */ /* 0x000fe4000001ff00 */
        /* <DEDUP_REMOVED lines=24> */
[----:B------:R-:W-:Y:S01]  /*16d0*/  CS2R R144, SRZ ;  /* 0x0000000000907805 */ /* 0x000fe2000001ff00 */
[----:B------:R-:W-:Y:S01]  /*16e0*/  IMAD.MOV.U32 R147, RZ, RZ, RZ ;  /* 0x000000ffff937224 */ /* 0x000fe200078e00ff */
[----:B------:R-:W-:Y:S01]  /*16f0*/  CS2R R24, SRZ ;  /* 0x0000000000187805 */ /* 0x000fe2000001ff00 */
[----:B------:R-:W-:Y:S01]  /*1700*/  IMAD.MOV.U32 R149, RZ, RZ, RZ ;  /* 0x000000ffff957224 */ /* 0x000fe200078e00ff */
[----:B------:R-:W-:Y:S01]  /*1710*/  CS2R R26, SRZ ;  /* 0x00000000001a7805 */ /* 0x000fe2000001ff00 */
[----:B------:R-:W-:Y:S01]  /*1720*/  IMAD.U32 R19, RZ, RZ, UR4 ;  /* 0x00000004ff137e24 */ /* 0x000fe2000f8e00ff */
        /* <DEDUP_REMOVED lines=29> */
[----:B------:R-:W-:Y:S01]  /*1900*/  CS2R R86, SRZ ;  /* 0x0000000000567805 */ /* 0x000fe2000001ff00 */
[----:B------:R-:W-:Y:S06]  /*1910*/  @!P1 BRA `(.L_x_16) ;  /* 0x00000008006c9947 */ /* 0x000fec0003800000 */
[----:B------:R-:W-:-:S13]  /*1920*/  ISETP.NE.AND P1, PT, R146, 0x3, PT ;  /* 0x000000039200780c */ /* 0x000fda0003f25270 */
[----:B------:R-:W-:Y:S05]  /*1930*/  @!P1 BRA `(.L_x_17) ;  /* 0x0000000000049947 */ /* 0x000fea0003800000 */
[----:B------:R-:W-:Y:S01]  /*1940*/  BPT.TRAP 0x1 ;  /* 0x000000040000795c */ /* 0x000fe20000300000 */
.L_x_17:
[----:B------:R-:W-:Y:S01]  /*1950*/  ULEA UR6, UR5, UR9, 0x3 ;  /* 0x0000000905067291 */ /* 0x000fe2000f8e183f */
[----:B0-----:R-:W-:-:S05]  /*1960*/  IMAD.U32 R16, RZ, RZ, UR4 ;  /* 0x00000004ff107e24 */ /* 0x001fca000f8e00ff */
[----:B------:R-:W-:-:S04]  /*1970*/  SHF.L.U32 R16, R16, 0x1f, RZ ;  /* 0x0000001f10107819 */ /* 0x000fc800000006ff */
[----:B------:R0:W1:Y:S01]  /*1980*/  SYNCS.PHASECHK.TRANS64.TRYWAIT P0, [UR6], R16 ;  /* 0x00000010ff0075a7 */ /* 0x0000620008000146 */
[----:B------:R-:W-:Y:S05]  /*1990*/  @!P1 BRA `(.L_x_18) ;  /* 0x0000000000049947 */ /* 0x000fea0003800000 */
[----:B------:R-:W-:Y:S01]  /*19a0*/  BPT.TRAP 0x1 ;  /* 0x000000040000795c */ /* 0x000fe20000300000 */
.L_x_18:
[----:B-1----:R-:W-:Y:S05]  /*19b0*/  @P0 BRA `(.L_x_19) ;  /* 0x0000000000080947 */ /* 0x002fea0003800000 */
[----:B------:R-:W1:Y:S02]  /*19c0*/  SYNCS.PHASECHK.TRANS64.TRYWAIT P0, [UR6], R16 ;  /* 0x00000010ff0075a7 */ /* 0x000e640008000146 */
[----:B-1----:R-:W-:Y:S05]  /*19d0*/  @!P0 BRA `(.L_x_20) ;  /* 0x0000007800308947 */ /* 0x002fea0003800000 */
.L_x_19:
[----:B------:R-:W-:Y:S01]  /*19e0*/  UIADD3 UR6, UR9, 0x180, URZ ;  /* 0x0000018009067890 */ /* 0x000fe2000fffe03f */
[----:B------:R-:W-:Y:S01]  /*19f0*/  WARPGROUP.ARRIVE ;  /* 0x00000000000079c5 */ /* 0x000fe20000000000 */
[----:B------:R-:W-:Y:S01]  /*1a00*/  UIADD3 UR7, UR9, 0xe180, URZ ;  /* 0x0000e18009077890 */ /* 0x000fe2000fffe03f */
[----:B------:R-:W-:Y:S01]  /*1a10*/  CS2R R22, SRZ ;  /* 0x0000000000167805 */ /* 0x000fe2000001ff00 */
[----:B------:R-:W-:Y:S01]  /*1a20*/  USHF.R.U32.HI UR6, URZ, 0x4, UR6 ;  /* 0x000000043f067899 */ /* 0x000fe20008011606 */
[----:B------:R-:W-:Y:S01]  /*1a30*/  CS2R R20, SRZ ;  /* 0x0000000000147805 */ /* 0x000fe2000001ff00 */
[----:B------:R-:W-:Y:S01]  /*1a40*/  USHF.R.U32.HI UR7, URZ, 0x4, UR7 ;  /* 0x000000043f077899 */ /* 0x000fe20008011607 */
[----:B------:R-:W-:Y:S01]  /*1a50*/  CS2R R88, SRZ ;  /* 0x0000000000587805 */ /* 0x000fe2000001ff00 */
[----:B------:R-:W-:Y:S01]  /*1a60*/  ULOP3.LUT UR6, UR6, 0x3fff, URZ, 0xc0, !UPT ;  /* 0x00003fff06067892 */ /* 0x000fe2000f8ec03f */
[----:B------:R-:W-:Y:S01]  /*1a70*/  CS2R R90, SRZ ;  /* 0x00000000005a7805 */ /* 0x000fe2000001ff00 */
[----:B------:R-:W-:Y:S01]  /*1a80*/  ULOP3.LUT UR7, UR7, 0x3fff, URZ, 0xc0, !UPT ;  /* 0x00003fff07077892 */ /* 0x000fe2000f8ec03f */
[----:B------:R-:W-:Y:S01]  /*1a90*/  CS2R R92, SRZ ;  /* 0x00000000005c7805 */ /* 0x000fe2000001ff00 */
[----:B------:R-:W-:Y:S01]  /*1aa0*/  ULOP3.LUT UR6, UR6, 0x10000, URZ, 0xfc, !UPT ;  /* 0x0001000006067892 */ /* 0x000fe2000f8efc3f */
[----:B------:R-:W-:Y:S01]  /*1ab0*/  CS2R R94, SRZ ;  /* 0x00000000005e7805 */ /* 0x000fe2000001ff00 */
[----:B------:R-:W-:Y:S01]  /*1ac0*/  ULOP3.LUT UR7, UR7, 0x10000, URZ, 0xfc, !UPT ;  /* 0x0001000007077892 */ /* 0x000fe2000f8efc3f */
[----:B------:R-:W-:Y:S01]  /*1ad0*/  CS2R R96, SRZ ;  /* 0x0000000000607805 */ /* 0x000fe2000001ff00 */
[----:B------:R-:W-:Y:S01]  /*1ae0*/  ULEA UR6, UR5, UR6, 0x9 ;  /* 0x0000000605067291 */ /* 0x000fe2000f8e483f */
[----:B------:R-:W-:Y:S01]  /*1af0*/  CS2R R98, SRZ ;  /* 0x0000000000627805 */ /* 0x000fe2000001ff00 */
[----:B------:R-:W-:Y:S01]  /*1b00*/  ULEA UR7, UR5, UR7, 0xa ;  /* 0x0000000705077291 */ /* 0x000fe2000f8e503f */
[----:B------:R-:W-:Y:S01]  /*1b10*/  CS2R R100, SRZ ;  /* 0x0000000000647805 */ /* 0x000fe2000001ff00 */
[----:B------:R-:W-:Y:S01]  /*1b20*/  UMOV UR17, 0x40000040 ;  /* 0x4000004000117882 */ /* 0x000fe20000000000 */
[----:B------:R-:W-:Y:S01]  /*1b30*/  UMOV UR19, 0x40000040 ;  /* 0x4000004000137882 */ /* 0x000fe20000000000 */
[----:B------:R-:W-:Y:S01]  /*1b40*/  CS2R R102, SRZ ;  /* 0x0000000000667805 */ /* 0x000fe2000001ff00 */
[----:B------:R-:W-:Y:S01]  /*1b50*/  UMOV UR16, UR6 ;  /* 0x0000000600107c82 */ /* 0x000fe20008000000 */
[----:B------:R-:W-:Y:S01]  /*1b60*/  CS2R R104, SRZ ;  /* 0x0000000000687805 */ /* 0x000fe2000001ff00 */
[----:B------:R-:W-:Y:S01]  /*1b70*/  UMOV UR18, UR7 ;  /* 0x0000000700127c82 */ /* 0x000fe20008000000 */
[----:B------:R-:W-:Y:S01]  /*1b80*/  CS2R R106, SRZ ;  /* 0x00000000006a7805 */ /* 0x000fe2000001ff00 */
[----:B------:R-:W-:Y:S01]  /*1b90*/  QGMMA.64x128x32.F32.E4M3.E4M3 R24, gdesc[UR16], RZ, !UPT ;  /* 0x01e00000101879f3 */ /* 0x000fe2000c7008ff */
[----:B------:R-:W-:Y:S01]  /*1ba0*/  UIADD3 UR16, UR6, 0x2, URZ ;  /* 0x0000000206107890 */ /* 0x000fe2000fffe03f */
[----:B------:R-:W-:Y:S01]  /*1bb0*/  CS2R R108, SRZ ;  /* 0x00000000006c7805 */ /* 0x000fe2000001ff00 */
[----:B------:R-:W-:Y:S01]  /*1bc0*/  UIADD3 UR18, UR7, 0x2, URZ ;  /* 0x0000000207127890 */ /* 0x000fe2000fffe03f */
[----:B------:R-:W-:Y:S01]  /*1bd0*/  CS2R R110, SRZ ;  /* 0x00000000006e7805 */ /* 0x000fe2000001ff00 */
[----:B------:R-:W-:Y:S01]  /*1be0*/  UMOV UR17, 0x40000040 ;  /* 0x4000004000117882 */ /* 0x000fe20000000000 */
[----:B------:R-:W-:Y:S01]  /*1bf0*/  UMOV UR19, 0x40000040 ;  /* 0x4000004000137882 */ /* 0x000fe20000000000 */
        /* <DEDUP_REMOVED lines=17> */
[----:B------:R-:W-:Y:S02]  /*1d10*/  IMAD.MOV.U32 R147, RZ, RZ, RZ ;  /* 0x000000ffff937224 */ /* 0x000fe400078e00ff */
[----:B------:R-:W-:Y:S01]  /*1d20*/  IMAD.MOV.U32 R149, RZ, RZ, RZ ;  /* 0x000000ffff957224 */ /* 0x000fe200078e00ff */
[----:B------:R-:W-:Y:S01]  /*1d30*/  QGMMA.64x128x32.F32.E4M3.E4M3 R24, gdesc[UR16], R24 ;  /* 0x01e00000101879f3 */ /* 0x000fe20008700818 */
[----:B------:R-:W-:-:S02]  /*1d40*/  UIADD3 UR16, UR6, 0x4, URZ ;  /* 0x0000000406107890 */ /* 0x000fc4000fffe03f */
[----:B------:R-:W-:Y:S01]  /*1d50*/  UIADD3 UR18, UR7, 0x4, URZ ;  /* 0x0000000407127890 */ /* 0x000fe2000fffe03f */
[----:B------:R-:W-:Y:S01]  /*1d60*/  UMOV UR17, 0x40000040 ;  /* 0x4000004000117882 */ /* 0x000fe20000000000 */
[----:B------:R-:W-:-:S07]  /*1d70*/  UMOV UR19, 0x40000040 ;  /* 0x4000004000137882 */ /* 0x000fce0000000000 */
[----:B------:R-:W-:Y:S01]  /*1d80*/  QGMMA.64x128x32.F32.E4M3.E4M3 R24, gdesc[UR16], R24 ;  /* 0x01e00000101879f3 */ /* 0x000fe20008700818 */
[----:B------:R-:W-:Y:S02]  /*1d90*/  UIADD3 UR18, UR7, 0x6, URZ ;  /* 0x0000000607127890 */ /* 0x000fe4000fffe03f */
[----:B------:R-:W-:Y:S01]  /*1da0*/  UIADD3 UR16, UR6, 0x6, URZ ;  /* 0x0000000606107890 */ /* 0x000fe2000fffe03f */
[----:B------:R-:W-:Y:S01]  /*1db0*/  ULDC UR7, c[0x0][0x50c] ;  /* 0x0001430000077ab9 */ /* 0x000fe20000000800 */
[----:B------:R-:W-:Y:S01]  /*1dc0*/  UMOV UR17, 0x40000040 ;  /* 0x4000004000117882 */ /* 0x000fe20000000000 */
[----:B------:R-:W-:Y:S01]  /*1dd0*/  UISETP.NE.AND UP0, UPT, UR7, 0x4, UPT ;  /* 0x000000040700788c */ /* 0x000fe2000bf05270 */
[----:B------:R-:W-:Y:S01]  /*1de0*/  UMOV UR19, 0x40000040 ;  /* 0x4000004000137882 */ /* 0x000fe20000000000 */
[----:B------:R-:W-:Y:S02]  /*1df0*/  UMOV UR6, 0x4 ;  /* 0x0000000400067882 */ /* 0x000fe40000000000 */
[----:B------:R-:W-:-:S06]  /*1e00*/  USEL UR7, URZ, 0x1, UP0 ;  /* 0x000000013f077887 */ /* 0x000fcc0008000000 */
[----:B------:R-:W-:Y:S01]  /*1e10*/  ISETP.NE.AND P0, PT, RZ, UR7, PT ;  /* 0x00000007ff007c0c */ /* 0x000fe2000bf05270 */
[----:B------:R-:W-:-:S12]  /*1e20*/  QGMMA.64x128x32.F32.E4M3.E4M3 R24, gdesc[UR16], R24, gsb0 ;  /* 0x01e00000101879f3 */ /* 0x000fd80008000818 */
[----:B------:R-:W-:Y:S05]  /*1e30*/  @!P0 BRA `(.L_x_21) ;  /* 0x0000000400088947 */ /* 0x000fea0003800000 */
[----:B------:R-:W-:Y:S02]  /*1e40*/  WARPGROUP.DEPBAR.LE gsb0, 0x0 ;  /* 0x00008000000079c5 */ /* 0x000fe40000010000 */
[----:B------:R-:W-:-:S01]  /*1e50*/  FADD R149, RZ, R24 ;  /* 0x00000018ff957221 */ /* 0x000fc20000000000 */
[----:B------:R-:W-:Y:S01]  /*1e60*/  FADD R144, RZ, R25 ;  /* 0x00000019ff907221 */ /* 0x000fe20000000000 */
        /* <DEDUP_REMOVED lines=62> */
[----:B------:R-:W-:-:S06]  /*2250*/  UMOV UR6, URZ ;  /* 0x0000003f00067c82 */ /* 0x000fcc0008000000 */
.L_x_21:
[----:B------:R-:W-:-:S04]  /*2260*/  UIADD3 UR20, UR5, 0x1, URZ ;  /* 0x0000000105147890 */ /* 0x000fc8000fffe03f */
[----:B------:R-:W-:-:S04]  /*2270*/  UISETP.NE.AND UP0, UPT, UR20, 0x7, UPT ;  /* 0x000000071400788c */ /* 0x000fc8000bf05270 */
[----:B------:R-:W-:Y:S02]  /*2280*/  USEL UR8, URZ, 0x1, UP0 ;  /* 0x000000013f087887 */ /* 0x000fe40008000000 */
[----:B------:R-:W-:Y:S02]  /*2290*/  USEL UR20, UR20, URZ, UP0 ;  /* 0x0000003f14147287 */ /* 0x000fe40008000000 */
[----:B------:R-:W-:-:S06]  /*22a0*/  ULOP3.LUT UR8, UR4, UR8, URZ, 0x3c, !UPT ;  /* 0x0000000804087292 */ /* 0x000fcc000f8e3c3f */
[----:B------:R-:W-:Y:S01]  /*22b0*/  IMAD.U32 R19, RZ, RZ, UR8 ;  /* 0x00000008ff137e24 */ /* 0x000fe2000f8e00ff */
[----:B------:R-:W-:-:S06]  /*22c0*/  UMOV UR8, 0x1 ;  /* 0x0000000100087882 */ /* 0x000fcc0000000000 */
.L_x_16:
[----:B------:R-:W-:-:S06]  /*22d0*/  UISETP.GE.AND UP0, UPT, UR10, 0x1, UPT ;  /* 0x000000010a00788c */ /* 0x000fcc000bf06270 */
[----:B------:R-:W-:-:S13]  /*22e0*/  PLOP3.LUT P0, PT, PT, PT, UP0, 0x80, 0x0 ;  /* 0x000000000000781c */ /* 0x000fda0003f0f008 */
[----:B------:R-:W-:Y:S05]  /*22f0*/  @!P0 BRA `(.L_x_22) ;  /* 0x0000000800348947 */ /* 0x000fea0003800000 */
[----:B01----:R-:W-:Y:S01]  /*2300*/  IMAD.U32 R16, RZ, RZ, UR10 ;  /* 0x0000000aff107e24 */ /* 0x003fe2000f8e00ff */
[----:B------:R-:W-:Y:S01]  /*2310*/  UMOV UR24, UR5 ;  /* 0x0000000500187c82 */ /* 0x000fe20008000000 */
[----:B------:R-:W-:-:S05]  /*2320*/  ULDC UR25, c[0x0][0x50c] ;  /* 0x0001430000197ab9 */ /* 0x000fca0000000800 */
.L_x_30:
[----:B------:R-:W-:-:S13]  /*2330*/  ISETP.NE.AND P1, PT, R146, 0x3, PT ;  /* 0x000000039200780c */ /* 0x000fda0003f25270 */
[----:B01----:R-:W-:Y:S05]  /*2340*/  @!P1 BRA `(.L_x_23) ;  /* 0x0000000000049947 */ /* 0x003fea0003800000 */
[----:B------:R-:W-:Y:S01]  /*2350*/  BPT.TRAP 0x1 ;  /* 0x000000040000795c */ /* 0x000fe20000300000 */
.L_x_23:
[----:B------:R-:W-:Y:S01]  /*2360*/  ULEA UR16, UR20, UR9, 0x3 ;  /* 0x0000000914107291 */ /* 0x000fe2000f8e183f */
[----:B------:R-:W-:-:S08]  /*2370*/  SHF.L.U32 R17, R19, 0x1f, RZ ;  /* 0x0000001f13117819 */ /* 0x000fd000000006ff */
[----:B------:R0:W1:Y:S01]  /*2380*/  SYNCS.PHASECHK.TRANS64.TRYWAIT P0, [UR16], R17 ;  /* 0x00000011ff0075a7 */ /* 0x0000620008000150 */
[----:B------:R-:W-:Y:S05]  /*2390*/  @!P1 BRA `(.L_x_24) ;  /* 0x0000000000049947 */ /* 0x000fea0003800000 */
[----:B------:R-:W-:Y:S01]  /*23a0*/  BPT.TRAP 0x1 ;  /* 0x000000040000795c */ /* 0x000fe20000300000 */
.L_x_24:
[----:B-1----:R-:W-:Y:S05]  /*23b0*/  @P0 BRA `(.L_x_25) ;  /* 0x0000000000080947 */ /* 0x002fea0003800000 */
[----:B------:R-:W1:Y:S02]  /*23c0*/  SYNCS.PHASECHK.TRANS64.TRYWAIT P0, [UR16], R17 ;  /* 0x00000011ff0075a7 */ /* 0x000e640008000150 */
[----:B-1----:R-:W-:Y:S05]  /*23d0*/  @!P0 BRA `(.L_x_26) ;  /* 0x0000006c00c88947 */ /* 0x002fea0003800000 */
.L_x_25:
[----:B------:R-:W-:Y:S01]  /*23e0*/  UIADD3 UR16, UR9, 0x180, URZ ;  /* 0x0000018009107890 */ /* 0x000fe2000fffe03f */
[----:B------:R-:W-:Y:S01]  /*23f0*/  WARPGROUP.ARRIVE ;  /* 0x00000000000079c5 */ /* 0x000fe20000000000 */
[----:B------:R-:W-:Y:S02]  /*2400*/  UIADD3 UR17, UR9, 0xe180, URZ ;  /* 0x0000e18009117890 */ /* 0x000fe4000fffe03f */
[----:B------:R-:W-:Y:S02]  /*2410*/  UISETP.NE.AND UP0, UPT, UR7, URZ, UPT ;  /* 0x0000003f0700728c */ /* 0x000fe4000bf05270 */
[----:B------:R-:W-:Y:S02]  /*2420*/  USHF.R.U32.HI UR16, URZ, 0x4, UR16 ;  /* 0x000000043f107899 */ /* 0x000fe40008011610 */
[----:B------:R-:W-:Y:S02]  /*2430*/  USHF.R.U32.HI UR17, URZ, 0x4, UR17 ;  /* 0x000000043f117899 */ /* 0x000fe40008011611 */
[----:B------:R-:W-:-:S02]  /*2440*/  USEL UR8, UR8, URZ, !UP0 ;  /* 0x0000003f08087287 */ /* 0x000fc4000c000000 */
[----:B------:R-:W-:Y:S02]  /*2450*/  ULOP3.LUT UR16, UR16, 0x3fff, URZ, 0xc0, !UPT ;  /* 0x00003fff10107892 */ /* 0x000fe4000f8ec03f */
[----:B------:R-:W-:Y:S02]  /*2460*/  ULOP3.LUT UR17, UR17, 0x3fff, URZ, 0xc0, !UPT ;  /* 0x00003fff11117892 */ /* 0x000fe4000f8ec03f */
[----:B------:R-:W-:Y:S02]  /*2470*/  UISETP.NE.U32.AND UP0, UPT, UR8, URZ, UPT ;  /* 0x0000003f0800728c */ /* 0x000fe4000bf05070 */
[----:B------:R-:W-:Y:S02]  /*2480*/  ULOP3.LUT UR7, UR16, 0x10000, URZ, 0xfc, !UPT ;  /* 0x0001000010077892 */ /* 0x000fe4000f8efc3f */
[----:B------:R-:W-:Y:S02]  /*2490*/  ULOP3.LUT UR8, UR17, 0x10000, URZ, 0xfc, !UPT ;  /* 0x0001000011087892 */ /* 0x000fe4000f8efc3f */
[----:B------:R-:W-:-:S02]  /*24a0*/  ULEA UR7, UR20, UR7, 0x9 ;  /* 0x0000000714077291 */ /* 0x000fc4000f8e483f */
[----:B------:R-:W-:Y:S01]  /*24b0*/  ULEA UR8, UR20, UR8, 0xa ;  /* 0x0000000814087291 */ /* 0x000fe2000f8e503f */
[----:B------:R-:W-:Y:S01]  /*24c0*/  UMOV UR17, 0x40000040 ;  /* 0x4000004000117882 */ /* 0x000fe20000000000 */
[----:B------:R-:W-:Y:S01]  /*24d0*/  UMOV UR19, 0x40000040 ;  /* 0x4000004000137882 */ /* 0x000fe20000000000 */
[----:B------:R-:W-:Y:S02]  /*24e0*/  UIADD3 UR6, UR6, 0x4, URZ ;  /* 0x0000000406067890 */ /* 0x000fe4000fffe03f */
[----:B------:R-:W-:Y:S02]  /*24f0*/  UMOV UR16, UR7 ;  /* 0x0000000700107c82 */ /* 0x000fe40008000000 */
[----:B------:R-:W-:Y:S02]  /*2500*/  UMOV UR18, UR8 ;  /* 0x0000000800127c82 */ /* 0x000fe40008000000 */
[----:B------:R-:W-:Y:S01]  /*2510*/  QGMMA.64x128x32.F32.E4M3.E4M3 R24, gdesc[UR16], R24, UP0 ;  /* 0x01e00000101879f3 */ /* 0x000fe2000bf00818 */
[----:B------:R-:W-:-:S02]  /*2520*/  UIADD3 UR16, UR7, 0x2, URZ ;  /* 0x0000000207107890 */ /* 0x000fc4000fffe03f */
[----:B------:R-:W-:Y:S01]  /*2530*/  UIADD3 UR18, UR8, 0x2, URZ ;  /* 0x0000000208127890 */ /* 0x000fe2000fffe03f */
[----:B------:R-:W-:Y:S01]  /*2540*/  UMOV UR17, 0x40000040 ;  /* 0x4000004000117882 */ /* 0x000fe20000000000 */
[----:B------:R-:W-:Y:S01]  /*2550*/  UMOV UR19, 0x40000040 ;  /* 0x4000004000137882 */ /* 0x000fe20000000000 */
[----:B------:R-:W-:-:S06]  /*2560*/  UISETP.NE.AND UP0, UPT, UR6, UR25, UPT ;  /* 0x000000190600728c */ /* 0x000fcc000bf05270 */
[----:B------:R-:W-:Y:S01]  /*2570*/  QGMMA.64x128x32.F32.E4M3.E4M3 R24, gdesc[UR16], R24 ;  /* 0x01e00000101879f3 */ /* 0x000fe20008700818 */
[----:B------:R-:W-:Y:S02]  /*2580*/  UIADD3 UR16, UR7, 0x4, URZ ;  /* 0x0000000407107890 */ /* 0x000fe4000fffe03f */
[----:B------:R-:W-:Y:S01]  /*2590*/  UIADD3 UR18, UR8, 0x4, URZ ;  /* 0x0000000408127890 */ /* 0x000fe2000fffe03f */
[----:B------:R-:W-:Y:S01]  /*25a0*/  UMOV UR17, 0x40000040 ;  /* 0x4000004000117882 */ /* 0x000fe20000000000 */
[----:B------:R-:W-:-:S07]  /*25b0*/  UMOV UR19, 0x40000040 ;  /* 0x4000004000137882 */ /* 0x000fce0000000000 */
[----:B------:R-:W-:Y:S01]  /*25c0*/  QGMMA.64x128x32.F32.E4M3.E4M3 R24, gdesc[UR16], R24 ;  /* 0x01e00000101879f3 */ /* 0x000fe20008700818 */
[----:B------:R-:W-:Y:S02]  /*25d0*/  UIADD3 UR16, UR7, 0x6, URZ ;  /* 0x0000000607107890 */ /* 0x000fe4000fffe03f */
[----:B------:R-:W-:Y:S01]  /*25e0*/  UIADD3 UR18, UR8, 0x6, URZ ;  /* 0x0000000608127890 */ /* 0x000fe2000fffe03f */
[----:B------:R-:W-:Y:S01]  /*25f0*/  UMOV UR17, 0x40000040 ;  /* 0x4000004000117882 */ /* 0x000fe20000000000 */
[----:B------:R-:W-:Y:S01]  /*2600*/  UMOV UR19, 0x40000040 ;  /* 0x4000004000137882 */ /* 0x000fe20000000000 */
[----:B------:R-:W-:-:S06]  /*2610*/  USEL UR7, URZ, 0x1, UP0 ;  /* 0x000000013f077887 */ /* 0x000fcc0008000000 */
[----:B------:R-:W-:Y:S01]  /*2620*/  ISETP.NE.AND P0, PT, RZ, UR7, PT ;  /* 0x00000007ff007c0c */ /* 0x000fe2000bf05270 */
[----:B------:R-:W-:Y:S03]  /*2630*/  QGMMA.64x128x32.F32.E4M3.E4M3 R24, gdesc[UR16], R24, gsb0 ;  /* 0x01e00000101879f3 */ /* 0x000fe60008000818 */
[----:B------:R-:W-:-:S09]  /*2640*/  WARPGROUP.DEPBAR.LE gsb0, 0x1 ;  /* 0x00008000000079c5 */ /* 0x000fd20000010100 */
[----:B------:R-:W-:Y:S05]  /*2650*/  @!P0 BRA `(.L_x_27) ;  /* 0x0000000400088947 */ /* 0x000fea0003800000 */
[----:B------:R-:W-:Y:S02]  /*2660*/  WARPGROUP.DEPBAR.LE gsb0, 0x0 ;  /* 0x00008000000079c5 */ /* 0x000fe40000010000 */
[----:B------:R-:W-:-:S01]  /*2670*/  FADD R149, R24, R149 ;  /* 0x0000009518957221 */ /* 0x000fc20000000000 */
[----:B------:R-:W-:Y:S01]  /*2680*/  FADD R144, R25, R144 ;  /* 0x0000009019907221 */ /* 0x000fe20000000000 */
        /* <DEDUP_REMOVED lines=62> */
[----:B------:R-:W-:-:S06]  /*2a70*/  UMOV UR6, URZ ;  /* 0x0000003f00067c82 */ /* 0x000fcc0008000000 */
.L_x_27:
[----:B------:R-:W-:Y:S05]  /*2a80*/  @!P1 BRA `(.L_x_28) ;  /* 0x0000000000049947 */ /* 0x000fea0003800000 */
[----:B------:R-:W-:Y:S01]  /*2a90*/  BPT.TRAP 0x1 ;  /* 0x000000040000795c */ /* 0x000fe20000300000 */
.L_x_28:
[----:B------:R-:W-:Y:S01]  /*2aa0*/  ULEA UR8, UR24, UR9, 0x3 ;  /* 0x0000000918087291 */ /* 0x000fe2000f8e183f */
[----:B------:R-:W-:-:S03]  /*2ab0*/  ISETP.GT.U32.AND P0, PT, R7, 0x1, PT ;  /* 0x000000010700780c */ /* 0x000fc60003f04070 */
[----:B------:R-:W-:-:S04]  /*2ac0*/  UIADD3 UR8, UR8, 0x38, URZ ;  /* 0x0000003808087890 */ /* 0x000fc8000fffe03f */
[----:B------:R-:W-:-:S09]  /*2ad0*/  UPRMT UR8, URZ, 0x654, UR8 ;  /* 0x000006543f087896 */ /* 0x000fd20008000008 */
[----:B------:R-:W-:Y:S01]  /*2ae0*/  SYNCS.ARRIVE.TRANS64.RED.A1T0 RZ, [UR8], RZ ;  /* 0x000000ffffff79a7 */ /* 0x000fe20008100408 */
[----:B------:R-:W-:Y:S05]  /*2af0*/  @P0 BRA `(.L_x_29) ;  /* 0x0000000000040947 */ /* 0x000fea0003800000 */
[----:B------:R-:W-:Y:S01]  /*2b00*/  BPT.TRAP 0x1 ;  /* 0x000000040000795c */ /* 0x000fe20000300000 */
.L_x_29:
[----:B------:R-:W-:Y:S01]  /*2b10*/  UIADD3 UR20, UR20, 0x1, URZ ;  /* 0x0000000114147890 */ /* 0x000fe2000fffe03f */
[C---:B------:R-:W-:Y:S01]  /*2b20*/  ISETP.GT.AND P0, PT, R16.reuse, 0x1, PT ;  /* 0x000000011000780c */ /* 0x040fe20003f04270 */
[----:B------:R-:W-:Y:S01]  /*2b30*/  UIADD3 UR24, UR24, 0x1, URZ ;  /* 0x0000000118187890 */ /* 0x000fe2000fffe03f */
[----:B------:R-:W-:Y:S01]  /*2b40*/  VIADD R16, R16, 0xffffffff ;  /* 0xffffffff10107836 */ /* 0x000fe20000000000 */
[----:B------:R-:W-:Y:S02]  /*2b50*/  UISETP.NE.AND UP0, UPT, UR20, 0x7, UPT ;  /* 0x000000071400788c */ /* 0x000fe4000bf05270 */
[----:B------:R-:W-:Y:S02]  /*2b60*/  UISETP.NE.AND UP1, UPT, UR24, 0x7, UPT ;  /* 0x000000071800788c */ /* 0x000fe4000bf25270 */
[----:B------:R-:W-:Y:S02]  /*2b70*/  USEL UR8, URZ, 0x1, UP0 ;  /* 0x000000013f087887 */ /* 0x000fe40008000000 */
[----:B------:R-:W-:-:S02]  /*2b80*/  USEL UR20, UR20, URZ, UP0 ;  /* 0x0000003f14147287 */ /* 0x000fc40008000000 */
[----:B------:R-:W-:Y:S02]  /*2b90*/  USEL UR24, UR24, URZ, UP1 ;  /* 0x0000003f18187287 */ /* 0x000fe40008800000 */
[----:B------:R-:W-:Y:S01]  /*2ba0*/  LOP3.LUT R19, R19, UR8, RZ, 0x3c, !PT ;  /* 0x0000000813137c12 */ /* 0x000fe2000f8e3cff */
[----:B------:R-:W-:Y:S01]  /*2bb0*/  UMOV UR8, 0x1 ;  /* 0x0000000100087882 */ /* 0x000fe20000000000 */
[----:B------:R-:W-:Y:S08]  /*2bc0*/  @P0 BRA `(.L_x_30) ;  /* 0xfffffff400d80947 */ /* 0x000ff0000383ffff */
.L_x_22:
[----:B------:R-:W-:Y:S01]  /*2bd0*/  UISETP.NE.AND UP0, UPT, UR6, URZ, UPT ;  /* 0x0000003f0600728c */ /* 0x000fe2000bf05270 */
[----:B01----:R-:W0:Y:S01]  /*2be0*/  LDC R16, c[0x0][0x28c] ;  /* 0x0000a300ff107b82 */ /* 0x003e220000000800 */
[----:B------:R-:W-:Y:S02]  /*2bf0*/  IMAD.U32 R17, RZ, RZ, UR23 ;  /* 0x00000017ff117e24 */ /* 0x000fe4000f8e00ff */
[----:B------:R-:W-:-:S06]  /*2c00*/  USEL UR6, URZ, 0x1, !UP0 ;  /* 0x000000013f067887 */ /* 0x000fcc000c000000 */
[----:B------:R-:W-:-:S13]  /*2c10*/  ISETP.NE.AND P0, PT, RZ, UR6, PT ;  /* 0x00000006ff007c0c */ /* 0x000fda000bf05270 */
[----:B------:R-:W-:Y:S05]  /*2c20*/  @!P0 BRA `(.L_x_31) ;  /* 0x0000000400048947 */ /* 0x000fea0003800000 */
[----:B------:R-:W-:Y:S02]  /*2c30*/  WARPGROUP.DEPBAR.LE gsb0, 0x0 ;  /* 0x00008000000079c5 */ /* 0x000fe40000010000 */
[----:B------:R-:W-:Y:S01]  /*2c40*/  FADD R149, R24, R149 ;  /* 0x0000009518957221 */ /* 0x000fe20000000000 */
        /* <DEDUP_REMOVED lines=62> */
[----:B------:R-:W-:-:S07]  /*3030*/  FADD R22, R22, R87 ;  /* 0x0000005716167221 */ /* 0x000fce0000000000 */
.L_x_31:
[----:B0-----:R-:W-:Y:S01]  /*3040*/  ISETP.GE.AND P0, PT, R16, 0x1, PT ;  /* 0x000000011000780c */ /* 0x001fe20003f06270 */
[----:B------:R0:W-:Y:S01]  /*3050*/  SYNCS.ARRIVE.TRANS64.A1T0 RZ, [R17+UR22], RZ ;  /* 0x000000ff11ff79a7 */ /* 0x0001e20008100016 */
[----:B------:R-:W-:-:S11]  /*3060*/  WARPGROUP.DEPBAR.LE gsb0, 0x0 ;  /* 0x00008000000079c5 */ /* 0x000fd60000010000 */
[----:B------:R-:W-:Y:S05]  /*3070*/  @!P0 BRA `(.L_x_32) ;  /* 0x0000000000408947 */ /* 0x000fea0003800000 */
[----:B------:R-:W-:-:S13]  /*3080*/  ISETP.NE.AND P0, PT, R146, 0x3, PT ;  /* 0x000000039200780c */ /* 0x000fda0003f05270 */
[----:B------:R-:W-:Y:S05]  /*3090*/  @!P0 BRA `(.L_x_33) ;  /* 0x0000000000048947 */ /* 0x000fea0003800000 */
[----:B------:R-:W-:Y:S01]  /*30a0*/  BPT.TRAP 0x1 ;  /* 0x000000040000795c */ /* 0x000fe20000300000 */
.L_x_33:
[----:B------:R-:W-:Y:S01]  /*30b0*/  UIADD3 UR8, UR10, UR5, URZ ;  /* 0x000000050a087290 */ /* 0x000fe2000fffe03f */
[----:B------:R-:W-:-:S03]  /*30c0*/  ISETP.GT.U32.AND P0, PT, R7, 0x1, PT ;  /* 0x000000010700780c */ /* 0x000fc60003f04070 */
[----:B------:R-:W-:-:S04]  /*30d0*/  UIMAD.WIDE.U32 UR6, UR8, 0x24924925, URZ ;  /* 0x24924925080678a5 */ /* 0x000fc8000f8e003f */
[----:B------:R-:W-:-:S04]  /*30e0*/  UIADD3 UR6, UR8, -UR7, URZ ;  /* 0x8000000708067290 */ /* 0x000fc8000fffe03f */
[----:B------:R-:W-:-:S04]  /*30f0*/  ULEA.HI UR6, UR6, UR7, URZ, 0x1f ;  /* 0x0000000706067291 */ /* 0x000fc8000f8ff83f */
[----:B------:R-:W-:-:S04]  /*3100*/  USHF.R.U32.HI UR6, URZ, 0x2, UR6 ;  /* 0x000000023f067899 */ /* 0x000fc80008011606 */
[----:B------:R-:W-:-:S04]  /*3110*/  UIMAD UR6, UR6, -0x7, UR8 ;  /* 0xfffffff9060678a4 */ /* 0x000fc8000f8e0208 */
[----:B------:R-:W-:-:S04]  /*3120*/  ULEA UR6, UR6, UR9, 0x3 ;  /* 0x0000000906067291 */ /* 0x000fc8000f8e183f */
[----:B------:R-:W-:-:S04]  /*3130*/  UIADD3 UR6, UR6, 0x38, URZ ;  /* 0x0000003806067890 */ /* 0x000fc8000fffe03f */
[----:B------:R-:W-:-:S09]  /*3140*/  UPRMT UR6, URZ, 0x654, UR6 ;  /* 0x000006543f067896 */ /* 0x000fd20008000006 */
[----:B------:R-:W-:Y:S01]  /*3150*/  SYNCS.ARRIVE.TRANS64.RED.A1T0 RZ, [UR6], RZ ;  /* 0x000000ffffff79a7 */ /* 0x000fe20008100406 */
[----:B------:R-:W-:Y:S05]  /*3160*/  @P0 BRA `(.L_x_32) ;  /* 0x0000000000040947 */ /* 0x000fea0003800000 */
[----:B------:R-:W-:Y:S01]  /*3170*/  BPT.TRAP 0x1 ;  /* 0x000000040000795c */ /* 0x000fe20000300000 */
.L_x_32:
[----:B------:R-:W-:Y:S01]  /*3180*/  SHF.L.U32 R16, R148, 0x1f, RZ ;  /* 0x0000001f94107819 */ /* 0x000fe200000006ff */
[----:B------:R-:W-:Y:S01]  /*3190*/  UIADD3 UR8, UR21, UR5, URZ ;  /* 0x0000000515087290 */ /* 0x000fe2000fffe03f */
[----:B------:R-:W1:Y:S01]  /*31a0*/  LDC R32, c[0x0][0x288] ;  /* 0x0000a200ff207b82 */ /* 0x000e620000000800 */
[----:B------:R-:W-:Y:S01]  /*31b0*/  UISETP.GE.U32.AND UP1, UPT, UR21, 0x7, UPT ;  /* 0x000000071500788c */ /* 0x000fe2000bf26070 */
[----:B------:R-:W-:Y:S01]  /*31c0*/  IMAD.SHL.U32 R26, R11, 0x2, RZ ;  /* 0x000000020b1a7824 */ /* 0x000fe200078e00ff */
[----:B------:R-:W-:Y:S02]  /*31d0*/  UISETP.GT.U32.AND UP0, UPT, UR8, 0x6, UPT ;  /* 0x000000060800788c */ /* 0x000fe4000bf04070 */
[----:B------:R-:W-:Y:S02]  /*31e0*/  UIMAD.WIDE.U32 UR6, UR8, 0x24924925, URZ ;  /* 0x24924925080678a5 */ /* 0x000fe4000f8e003f */
[----:B------:R-:W-:Y:S01]  /*31f0*/  UISETP.LT.U32.AND UP0, UPT, UR21, 0x7, UP0 ;  /* 0x000000071500788c */ /* 0x000fe20008701070 */
[----:B------:R-:W2:Y:S01]  /*3200*/  SYNCS.PHASECHK.TRANS64.TRYWAIT P0, [UR11+0x8], R16 ;  /* 0x00000810ff0075a7 */ /* 0x000ea2000800014b */
[----:B------:R-:W-:Y:S01]  /*3210*/  UIADD3 UR5, UR8, -UR7, URZ ;  /* 0x8000000708057290 */ /* 0x000fe2000fffe03f */
[----:B------:R-:W-:Y:S01]  /*3220*/  SHF.R.S32.HI R27, RZ, 0x1f, R26 ;  /* 0x0000001fff1b7819 */ /* 0x000fe2000001141a */
[----:B------:R-:W-:-:S02]  /*3230*/  USEL UR6, URZ, 0x1, !UP0 ;  /* 0x000000013f067887 */ /* 0x000fc4000c000000 */
[----:B------:R-:W-:Y:S02]  /*3240*/  ULEA.HI UR5, UR5, UR7, URZ, 0x1f ;  /* 0x0000000705057291 */ /* 0x000fe4000f8ff83f */
[----:B------:R-:W-:Y:S02]  /*3250*/  ULOP3.LUT UR4, UR4, UR6, URZ, 0x3c, !UPT ;  /* 0x0000000604047292 */ /* 0x000fe4000f8e3c3f */
[----:B------:R-:W-:-:S04]  /*3260*/  USHF.R.U32.HI UR5, URZ, 0x2, UR5 ;  /* 0x000000023f057899 */ /* 0x000fc80008011605 */
[----:B------:R-:W-:Y:S02]  /*3270*/  @UP1 ULOP3.LUT UR4, UR4, 0x1, UR5, 0x78, !UPT ;  /* 0x0000000104041892 */ /* 0x000fe4000f8e7805 */
[----:B------:R-:W-:Y:S01]  /*3280*/  UIMAD UR5, UR5, -0x7, UR8 ;  /* 0xfffffff9050578a4 */ /* 0x000fe2000f8e0208 */
[----:B-12---:R-:W-:Y:S11]  /*3290*/  @!P0 BRA `(.L_x_34) ;  /* 0x0000006000308947 */ /* 0x006ff60003800000 */
.L_x_195:
[----:B------:R-:W-:Y:S01]  /*32a0*/  IMAD.SHL.U32 R28, R6, 0x40, RZ ;  /* 0x00000040061c7824 */ /* 0x000fe200078e00ff */
[----:B------:R-:W-:Y:S01]  /*32b0*/  ULDC UR8, c[0x0][0x284] ;  /* 0x0000a10000087ab9 */ /* 0x000fe20000000800 */
[----:B------:R-:W-:Y:S01]  /*32c0*/  IMAD.SHL.U32 R29, R5, 0x80, RZ ;  /* 0x00000080051d7824 */ /* 0x000fe200078e00ff */
[----:B------:R-:W-:Y:S01]  /*32d0*/  SHF.R.S32.HI R34, RZ, 0x1f, R4 ;  /* 0x0000001fff227819 */ /* 0x000fe20000011404 */
[----:B------:R-:W-:Y:S01]  /*32e0*/  ULDC.64 UR6, c[0x0][0x5d0] ;  /* 0x0001740000067ab9 */ /* 0x000fe20000000a00 */
[----:B------:R-:W-:Y:S01]  /*32f0*/  ISETP.GE.AND P0, PT, R28, UR8, PT ;  /* 0x000000081c007c0c */ /* 0x000fe2000bf06270 */
[----:B0-----:R-:W-:Y:S01]  /*3300*/  IMAD.WIDE.U32 R16, R4, UR6, R26 ;  /* 0x0000000604107c25 */ /* 0x001fe2000f8e001a */
[----:B------:R-:W-:Y:S02]  /*3310*/  SHF.R.S32.HI R33, RZ, 0x1f, R29 ;  /* 0x0000001fff217819 */ /* 0x000fe4000001141d */
[C---:B------:R-:W-:Y:S01]  /*3320*/  ISETP.GE.OR P0, PT, R29.reuse, R32, P0 ;  /* 0x000000201d00720c */ /* 0x040fe20000706670 */
[----:B------:R-:W-:Y:S01]  /*3330*/  IMAD R5, R34, UR6, RZ ;  /* 0x0000000622057c24 */ /* 0x000fe2000f8e02ff */
[----:B------:R-:W-:-:S03]  /*3340*/  IADD3 R16, P1, R29, R16, RZ ;  /* 0x000000101d107210 */ /* 0x000fc60007f3e0ff */
[----:B------:R-:W-:-:S05]  /*3350*/  IMAD R5, R4, UR7, R5 ;  /* 0x0000000704057c24 */ /* 0x000fca000f8e0205 */
[----:B------:R-:W-:-:S03]  /*3360*/  IADD3.X R17, R33, R17, R5, P1, !PT ;  /* 0x0000001121117210 */ /* 0x000fc60000ffe405 */
[----:B------:R-:W-:Y:S05]  /*3370*/  @P0 BRA `(.L_x_35) ;  /* 0x0000004400b80947 */ /* 0x000fea0003800000 */
[----:B------:R-:W0:Y:S01]  /*3380*/  LDC.64 R30, c[0x0][0x5c8] ;  /* 0x00017200ff1e7b82 */ /* 0x000e220000000a00 */
[----:B------:R-:W-:Y:S01]  /*3390*/  IMAD.WIDE R24, R6, 0x40, R14 ;  /* 0x0000004006187825 */ /* 0x000fe200078e020e */
[----:B------:R-:W-:Y:S01]  /*33a0*/  ULDC.64 UR6, c[0x0][0x5c0] ;  /* 0x0001700000067ab9 */ /* 0x000fe20000000a00 */
[----:B------:R-:W-:Y:S02]  /*33b0*/  BSSY B0, `(.L_x_35) ;  /* 0x000046a000007945 */ /* 0x000fe40003800000 */
[----:B------:R-:W-:-:S04]  /*33c0*/  IMAD R6, R11, -0x2, R32 ;  /* 0xfffffffe0b067824 */ /* 0x000fc800078e0220 */
[----:B------:R-:W-:Y:S02]  /*33d0*/  IMAD.IADD R6, R6, 0x1, -R29 ;  /* 0x0000000106067824 */ /* 0x000fe400078e0a1d */
[-C--:B0-----:R-:W-:Y:S02]  /*33e0*/  IMAD R5, R25, R30.reuse, RZ ;  /* 0x0000001e19057224 */ /* 0x081fe400078e02ff */
[----:B------:R-:W-:-:S04]  /*33f0*/  IMAD.WIDE.U32 R16, R24, R30, R16 ;  /* 0x0000001e18107225 */ /* 0x000fc800078e0010 */
[----:B------:R-:W-:Y:S01]  /*3400*/  IMAD R19, R24, R31, R5 ;  /* 0x0000001f18137224 */ /* 0x000fe200078e0205 */
[----:B------:R-:W-:Y:S02]  /*3410*/  LEA R5, P0, R30, R16, 0x3 ;  /* 0x000000101e057211 */ /* 0x000fe400078018ff */
[----:B------:R-:W-:Y:S01]  /*3420*/  IADD3 R18, P1, R16, UR6, RZ ;  /* 0x0000000610127c10 */ /* 0x000fe2000ff3e0ff */
[----:B------:R-:W-:Y:S01]  /*3430*/  IMAD.IADD R19, R17, 0x1, R19 ;  /* 0x0000000111137824 */ /* 0x000fe200078e0213 */
[----:B------:R-:W-:-:S04]  /*3440*/  IADD3 R16, P3, R5, UR6, RZ ;  /* 0x0000000605107c10 */ /* 0x000fc8000ff7e0ff */
[----:B------:R-:W-:Y:S01]  /*3450*/  LEA.HI.X R5, R30, R19, R31, 0x3, P0 ;  /* 0x000000131e057211 */ /* 0x000fe200000f1c1f */
[----:B------:R-:W-:Y:S01]  /*3460*/  IMAD.IADD R30, R13, 0x1, -R28 ;  /* 0x000000010d1e7824 */ /* 0x000fe200078e0a1c */
[----:B-----5:R-:W-:Y:S02]  /*3470*/  FSETP.NEU.AND P0, PT, R12, RZ, PT ;  /* 0x000000ff0c00720b */ /* 0x020fe40003f0d000 */
[----:B------:R-:W-:Y:S02]  /*3480*/  IADD3.X R19, R19, UR7, RZ, P1, !PT ;  /* 0x0000000713137c10 */ /* 0x000fe40008ffe4ff */
[----:B------:R-:W-:-:S09]  /*3490*/  IADD3.X R17, R5, UR7, RZ, P3, !PT ;  /* 0x0000000705117c10 */ /* 0x000fd20009ffe4ff */
[----:B------:R-:W-:Y:S05]  /*34a0*/  @!P0 BRA `(.L_x_36) ;  /* 0x0000003400608947 */ /* 0x000fea0003800000 */
[----:B------:R-:W-:Y:S01]  /*34b0*/  ULDC.64 UR6, c[0x0][0x5b8] ;  /* 0x00016e0000067ab9 */ /* 0x000fe20000000a00 */
[----:B------:R-:W-:Y:S01]  /*34c0*/  ULDC.64 UR16, c[0x0][0x5a8] ;  /* 0x00016a0000107ab9 */ /* 0x000fe20000000a00 */
[----:B------:R-:W-:Y:S01]  /*34d0*/  IMAD.WIDE.U32 R26, R4, UR6, R26 ;  /* 0x00000006041a7c25 */ /* 0x000fe2000f8e001a */
[----:B------:R-:W-:Y:S01]  /*34e0*/  BSSY B1, `(.L_x_37) ;  /* 0x0000010000017945 */ /* 0x000fe20003800000 */
[----:B------:R-:W-:Y:S02]  /*34f0*/  PRMT R28, RZ, 0x7610, R28 ;  /* 0x00007610ff1c7816 */ /* 0x000fe4000000001c */
[----:B------:R-:W-:Y:S01]  /*3500*/  IMAD R5, R34, UR6, RZ ;  /* 0x0000000622057c24 */ /* 0x000fe2000f8e02ff */
[----:B------:R-:W-:-:S03]  /*3510*/  IADD3 R26, P0, R29, R26, RZ ;  /* 0x0000001a1d1a7210 */ /* 0x000fc60007f1e0ff */
[----:B------:R-:W-:Y:S01]  /*3520*/  IMAD R5, R4, UR7, R5 ;  /* 0x0000000704057c24 */ /* 0x000fe2000f8e0205 */
[----:B------:R-:W-:Y:S02]  /*3530*/  ULDC.64 UR6, c[0x0][0x5b0] ;  /* 0x00016c0000067ab9 */ /* 0x000fe40000000a00 */
[----:B------:R-:W-:Y:S02]  /*3540*/  IMAD R29, R25, UR6, RZ ;  /* 0x00000006191d7c24 */ /* 0x000fe4000f8e02ff */
[----:B------:R-:W-:Y:S02]  /*3550*/  IADD3.X R27, R33, R27, R5, P0, !PT ;  /* 0x0000001b211b7210 */ /* 0x000fe400007fe405 */
[----:B------:R-:W-:Y:S01]  /*3560*/  ISETP.GE.AND P0, PT, R30, 0x1, PT ;  /* 0x000000011e00780c */ /* 0x000fe20003f06270 */
[C---:B------:R-:W-:Y:S02]  /*3570*/  IMAD R29, R24.reuse, UR7, R29 ;  /* 0x00000007181d7c24 */ /* 0x040fe4000f8e021d */
[----:B------:R-:W-:Y:S01]  /*3580*/  IMAD.WIDE.U32 R4, R24, UR6, R26 ;  /* 0x0000000618047c25 */ /* 0x000fe2000f8e001a */
[----:B------:R-:W-:-:S02]  /*3590*/  ISETP.LT.OR P4, PT, R6, 0x1, !P0 ;  /* 0x000000010600780c */ /* 0x000fc40004781670 */
[----:B------:R-:W-:-:S04]  /*35a0*/  IADD3 R4, P1, R4, UR16, RZ ;  /* 0x0000001004047c10 */ /* 0x000fc8000ff3e0ff */
[----:B------:R-:W-:-:S07]  /*35b0*/  IADD3.X R5, R5, UR17, R29, P1, !PT ;  /* 0x0000001105057c10 */ /* 0x000fce0008ffe41d */
[----:B------:R-:W-:Y:S05]  /*35c0*/  @P4 BRA `(.L_x_38) ;  /* 0x0000000000044947 */ /* 0x000fea0003800000 */
[----:B------:R0:W5:Y:S02]  /*35d0*/  LDG.E.U8 R28, desc[UR14][R4.64] ;  /* 0x0000000e041c7981 */ /* 0x000164000c1e1100 */
.L_x_38:
[----:B------:R-:W-:Y:S05]  /*35e0*/  BSYNC B1 ;  /* 0x0000000000017941 */ /* 0x000fea0003800000 */
.L_x_37:
[----:B-----5:R-:W-:Y:S01]  /*35f0*/  LOP3.LUT R28, R28, 0xff, RZ, 0xc0, !PT ;  /* 0x000000ff1c1c7812 */ /* 0x020fe200078ec0ff */
[----:B------:R-:W-:Y:S01]  /*3600*/  BSSY B1, `(.L_x_39) ;  /* 0x000000b000017945 */ /* 0x000fe20003800000 */
[----:B------:R-:W-:Y:S02]  /*3610*/  ISETP.LT.OR P3, PT, R6, 0x2, !P0 ;  /* 0x000000020600780c */ /* 0x000fe40004761670 */
[----:B------:R-:W-:-:S05]  /*3620*/  F2FP.F16.E4M3.UNPACK_B R28, R28 ;  /* 0x0000001cff1c723e */ /* 0x000fca00020006ff */
[----:B------:R-:W-:-:S05]  /*3630*/  HADD2.F32 R29, -RZ, R28.H0_H0 ;  /* 0x2000001cff1d7230 */ /* 0x000fca0000004100 */
[----:B------:R-:W-:-:S04]  /*3640*/  FMUL R28, R29, R12 ;  /* 0x0000000c1d1c7220 */ /* 0x000fc80000400000 */
[----:B------:R-:W-:-:S05]  /*3650*/  FFMA R28, R149, R10, R28 ;  /* 0x0000000a951c7223 */ /* 0x000fca000000001c */
[----:B------:R-:W-:Y:S02]  /*3660*/  F2FP.SATFINITE.E4M3.F32.PACK_AB_MERGE_C R29, RZ, R28, RZ ;  /* 0x0000001cff1d723e */ /* 0x000fe400048070ff */
[----:B------:R-:W-:-:S03]  /*3670*/  PRMT R28, RZ, 0x7610, R28 ;  /* 0x00007610ff1c7816 */ /* 0x000fc6000000001c */
[----:B------:R1:W-:Y:S01]  /*3680*/  @!P4 STG.E.U8 desc[UR14][R18.64], R29 ;  /* 0x0000001d1200c986 */ /* 0x0003e2000c10110e */
[----:B------:R-:W-:Y:S05]  /*3690*/  @P3 BRA `(.L_x_40) ;  /* 0x0000000000043947 */ /* 0x000fea0003800000 */
[----:B------:R2:W5:Y:S02]  /*36a0*/  LDG.E.U8 R28, desc[UR14][R4.64+0x1] ;  /* 0x0000010e041c7981 */ /* 0x000564000c1e1100 */
.L_x_40:
[----:B------:R-:W-:Y:S05]  /*36b0*/  BSYNC B1 ;  /* 0x0000000000017941 */ /* 0x000fea0003800000 */
.L_x_39:
[----:B-----5:R-:W-:Y:S01]  /*36c0*/  LOP3.LUT R28, R28, 0xff, RZ, 0xc0, !PT ;  /* 0x000000ff1c1c7812 */ /* 0x020fe200078ec0ff */
[----:B------:R-:W-:Y:S01]  /*36d0*/  BSSY B1, `(.L_x_41) ;  /* 0x0000013000017945 */ /* 0x000fe20003800000 */
[----:B------:R-:W-:Y:S02]  /*36e0*/  IADD3 R31, P1, R24, 0x8, RZ ;  /* 0x00000008181f7810 */ /* 0x000fe40007f3e0ff */
[----:B------:R-:W-:-:S03]  /*36f0*/  F2FP.F16.E4M3.UNPACK_B R28, R28 ;  /* 0x0000001cff1c723e */ /* 0x000fc600020006ff */
[----:B------:R-:W-:Y:S01]  /*3700*/  IMAD.X R24, RZ, RZ, R25, P1 ;  /* 0x000000ffff187224 */ /* 0x000fe200008e0619 */
[----:B------:R-:W-:Y:S01]  /*3710*/  ISETP.GE.AND P1, PT, R30, 0x9, PT ;  /* 0x000000091e00780c */ /* 0x000fe20003f26270 */
[----:B-1----:R-:W-:Y:S02]  /*3720*/  HADD2.F32 R29, -RZ, R28.H0_H0 ;  /* 0x2000001cff1d7230 */ /* 0x002fe40000004100 */
[----:B------:R-:W-:Y:S01]  /*3730*/  IMAD R24, R24, UR6, RZ ;  /* 0x0000000618187c24 */ /* 0x000fe2000f8e02ff */
[----:B------:R-:W-:Y:S01]  /*3740*/  ISETP.LT.OR P5, PT, R6, 0x1, !P1 ;  /* 0x000000010600780c */ /* 0x000fe20004fa1670 */
[----:B------:R-:W-:-:S04]  /*3750*/  IMAD.WIDE.U32 R26, R31, UR6, R26 ;  /* 0x000000061f1a7c25 */ /* 0x000fc8000f8e001a */
[----:B------:R-:W-:Y:S01]  /*3760*/  FMUL R29, R29, R12 ;  /* 0x0000000c1d1d7220 */ /* 0x000fe20000400000 */
[----:B------:R-:W-:-:S03]  /*3770*/  IMAD R31, R31, UR7, R24 ;  /* 0x000000071f1f7c24 */ /* 0x000fc6000f8e0218 */
[----:B------:R-:W-:Y:S01]  /*3780*/  FFMA R29, R144, R10, R29 ;  /* 0x0000000a901d7223 */ /* 0x000fe2000000001d */
[----:B------:R-:W-:Y:S02]  /*3790*/  IADD3 R24, P4, R26, UR16, RZ ;  /* 0x000000101a187c10 */ /* 0x000fe4000ff9e0ff */
[----:B------:R-:W-:Y:S02]  /*37a0*/  PRMT R26, RZ, 0x7610, R26 ;  /* 0x00007610ff1a7816 */ /* 0x000fe4000000001a */
[----:B------:R-:W-:Y:S02]  /*37b0*/  F2FP.SATFINITE.E4M3.F32.PACK_AB_MERGE_C R29, RZ, R29, RZ ;  /* 0x0000001dff1d723e */ /* 0x000fe400048070ff */
[----:B------:R-:W-:-:S03]  /*37c0*/  IADD3.X R25, R27, UR17, R31, P4, !PT ;  /* 0x000000111b197c10 */ /* 0x000fc6000a7fe41f */
[----:B------:R1:W-:Y:S01]  /*37d0*/  @!P3 STG.E.U8 desc[UR14][R18.64+0x1], R29 ;  /* 0x0000011d1200b986 */ /* 0x0003e2000c10110e */
[----:B------:R-:W-:Y:S05]  /*37e0*/  @P5 BRA `(.L_x_42) ;  /* 0x0000000000045947 */ /* 0x000fea0003800000 */
[----:B------:R3:W5:Y:S02]  /*37f0*/  LDG.E.U8 R26, desc[UR14][R24.64] ;  /* 0x0000000e181a7981 */ /* 0x000764000c1e1100 */
.L_x_42:
[----:B------:R-:W-:Y:S05]  /*3800*/  BSYNC B1 ;  /* 0x0000000000017941 */ /* 0x000fea0003800000 */
.L_x_41:
        /* <DEDUP_REMOVED lines=12> */
.L_x_44:
[----:B------:R-:W-:Y:S05]  /*38d0*/  BSYNC B1 ;  /* 0x0000000000017941 */ /* 0x000fea0003800000 */
.L_x_43:
[----:B-----5:R-:W-:Y:S01]  /*38e0*/  LOP3.LUT R26, R26, 0xff, RZ, 0xc0, !PT ;  /* 0x000000ff1a1a7812 */ /* 0x020fe200078ec0ff */
[----:B------:R-:W-:Y:S01]  /*38f0*/  BSSY B1, `(.L_x_45) ;  /* 0x000000b000017945 */ /* 0x000fe20003800000 */
[----:B------:R-:W-:Y:S02]  /*3900*/  ISETP.LT.OR P4, PT, R6, 0x9, !P0 ;  /* 0x000000090600780c */ /* 0x000fe40004781670 */
[----:B------:R-:W-:-:S05]  /*3910*/  F2FP.F16.E4M3.UNPACK_B R26, R26 ;  /* 0x0000001aff1a723e */ /* 0x000fca00020006ff */
[----:B----4-:R-:W-:Y:S01]  /*3920*/  HADD2.F32 R27, -RZ, R26.H0_H0 ;  /* 0x2000001aff1b7230 */ /* 0x010fe20000004100 */
[----:B------:R-:W-:-:S04]  /*3930*/  PRMT R26, RZ, 0x7610, R26 ;  /* 0x00007610ff1a7816 */ /* 0x000fc8000000001a */
[----:B------:R-:W-:-:S04]  /*3940*/  FMUL R27, R27, R12 ;  /* 0x0000000c1b1b7220 */ /* 0x000fc80000400000 */
[----:B------:R-:W-:-:S05]  /*3950*/  FFMA R27, R142, R10, R27 ;  /* 0x0000000a8e1b7223 */ /* 0x000fca000000001b */
[----:B------:R-:W-:-:S05]  /*3960*/  F2FP.SATFINITE.E4M3.F32.PACK_AB_MERGE_C R27, RZ, R27, RZ ;  /* 0x0000001bff1b723e */ /* 0x000fca00048070ff */
[----:B------:R4:W-:Y:S01]  /*3970*/  @!P3 STG.E.U8 desc[UR14][R16.64+0x1], R27 ;  /* 0x0000011b1000b986 */ /* 0x0009e2000c10110e */
[----:B------:R-:W-:Y:S05]  /*3980*/  @P4 BRA `(.L_x_46) ;  /* 0x0000000000044947 */ /* 0x000fea0003800000 */
[----:B------:R0:W5:Y:S02]  /*3990*/  LDG.E.U8 R26, desc[UR14][R4.64+0x8] ;  /* 0x0000080e041a7981 */ /* 0x000164000c1e1100 */
.L_x_46:
[----:B------:R-:W-:Y:S05]  /*39a0*/  BSYNC B1 ;  /* 0x0000000000017941 */ /* 0x000fea0003800000 */
.L_x_45:
[----:B-----5:R-:W-:Y:S01]  /*39b0*/  LOP3.LUT R26, R26, 0xff, RZ, 0xc0, !PT ;  /* 0x000000ff1a1a7812 */ /* 0x020fe200078ec0ff */
[----:B------:R-:W-:Y:S01]  /*39c0*/  BSSY B1, `(.L_x_47) ;  /* 0x000000b000017945 */ /* 0x000fe20003800000 */
[----:B------:R-:W-:Y:S02]  /*39d0*/  ISETP.LT.OR P3, PT, R6, 0xa, !P0 ;  /* 0x0000000a0600780c */ /* 0x000fe40004761670 */
[----:B------:R-:W-:-:S05]  /*39e0*/  F2FP.F16.E4M3.UNPACK_B R26, R26 ;  /* 0x0000001aff1a723e */ /* 0x000fca00020006ff */
[----:B----4-:R-:W-:-:S05]  /*39f0*/  HADD2.F32 R27, -RZ, R26.H0_H0 ;  /* 0x2000001aff1b7230 */ /* 0x010fca0000004100 */
[----:B------:R-:W-:-:S04]  /*3a00*/  FMUL R26, R27, R12 ;  /* 0x0000000c1b1a7220 */ /* 0x000fc80000400000 */
[----:B------:R-:W-:-:S05]  /*3a10*/  FFMA R26, R145, R10, R26 ;  /* 0x0000000a911a7223 */ /* 0x000fca000000001a */
[----:B------:R-:W-:Y:S02]  /*3a20*/  F2FP.SATFINITE.E4M3.F32.PACK_AB_MERGE_C R27, RZ, R26, RZ ;  /* 0x0000001aff1b723e */ /* 0x000fe400048070ff */
[----:B------:R-:W-:-:S03]  /*3a30*/  PRMT R26, RZ, 0x7610, R26 ;  /* 0x00007610ff1a7816 */ /* 0x000fc6000000001a */
[----:B------:R4:W-:Y:S01]  /*3a40*/  @!P4 STG.E.U8 desc[UR14][R18.64+0x8], R27 ;  /* 0x0000081b1200c986 */ /* 0x0009e2000c10110e */
[----:B------:R-:W-:Y:S05]  /*3a50*/  @P3 BRA `(.L_x_48) ;  /* 0x0000000000043947 */ /* 0x000fea0003800000 */
[----:B------:R0:W5:Y:S02]  /*3a60*/  LDG.E.U8 R26, desc[UR14][R4.64+0x9] ;  /* 0x0000090e041a7981 */ /* 0x000164000c1e1100 */
.L_x_48:
[----:B------:R-:W-:Y:S05]  /*3a70*/  BSYNC B1 ;  /* 0x0000000000017941 */ /* 0x000fea0003800000 */
.L_x_47:
        /* <DEDUP_REMOVED lines=12> */
.L_x_50:
[----:B------:R-:W-:Y:S05]  /*3b40*/  BSYNC B1 ;  /* 0x0000000000017941 */ /* 0x000fea0003800000 */
.L_x_49:
        /* <DEDUP_REMOVED lines=12> */
.L_x_52:
[----:B------:R-:W-:Y:S05]  /*3c10*/  BSYNC B1 ;  /* 0x0000000000017941 */ /* 0x000fea0003800000 */
.L_x_51:
        /* <DEDUP_REMOVED lines=12> */
.L_x_54:
[----:B------:R-:W-:Y:S05]  /*3ce0*/  BSYNC B1 ;  /* 0x0000000000017941 */ /* 0x000fea0003800000 */
.L_x_53:
        /* <DEDUP_REMOVED lines=12> */
.L_x_56:
[----:B------:R-:W-:Y:S05]  /*3db0*/  BSYNC B1 ;  /* 0x0000000000017941 */ /* 0x000fea0003800000 */
.L_x_55:
        /* <DEDUP_REMOVED lines=12> */
.L_x_58:
[----:B------:R-:W-:Y:S05]  /*3e80*/  BSYNC B1 ;  /* 0x0000000000017941 */ /* 0x000fea0003800000 */
.L_x_57:
        /* <DEDUP_REMOVED lines=12> */
.L_x_60:
[----:B------:R-:W-:Y:S05]  /*3f50*/  BSYNC B1 ;  /* 0x0000000000017941 */ /* 0x000fea0003800000 */
.L_x_59:
        /* <DEDUP_REMOVED lines=12> */
.L_x_62:
[----:B------:R-:W-:Y:S05]  /*4020*/  BSYNC B1 ;  /* 0x0000000000017941 */ /* 0x000fea0003800000 */
.L_x_61:
        /* <DEDUP_REMOVED lines=12> */
.L_x_64:
[----:B------:R-:W-:Y:S05]  /*40f0*/  BSYNC B1 ;  /* 0x0000000000017941 */ /* 0x000fea0003800000 */
.L_x_63:
        /* <DEDUP_REMOVED lines=12> */
.L_x_66:
[----:B------:R-:W-:Y:S05]  /*41c0*/  BSYNC B1 ;  /* 0x0000000000017941 */ /* 0x000fea0003800000 */
.L_x_65:
        /* <DEDUP_REMOVED lines=12> */
.L_x_68:
[----:B------:R-:W-:Y:S05]  /*4290*/  BSYNC B1 ;  /* 0x0000000000017941 */ /* 0x000fea0003800000 */
.L_x_67:
        /* <DEDUP_REMOVED lines=12> */
.L_x_70:
[----:B------:R-:W-:Y:S05]  /*4360*/  BSYNC B1 ;  /* 0x0000000000017941 */ /* 0x000fea0003800000 */
.L_x_69:
        /* <DEDUP_REMOVED lines=12> */
.L_x_72:
[----:B------:R-:W-:Y:S05]  /*4430*/  BSYNC B1 ;  /* 0x0000000000017941 */ /* 0x000fea0003800000 */
.L_x_71:
        /* <DEDUP_REMOVED lines=12> */
.L_x_74:
[----:B------:R-:W-:Y:S05]  /*4500*/  BSYNC B1 ;  /* 0x0000000000017941 */ /* 0x000fea0003800000 */
.L_x_73:
        /* <DEDUP_REMOVED lines=12> */
.L_x_76:
[----:B------:R-:W-:Y:S05]  /*45d0*/  BSYNC B1 ;  /* 0x0000000000017941 */ /* 0x000fea0003800000 */
.L_x_75:
        /* <DEDUP_REMOVED lines=12> */
.L_x_78:
[----:B------:R-:W-:Y:S05]  /*46a0*/  BSYNC B1 ;  /* 0x0000000000017941 */ /* 0x000fea0003800000 */
.L_x_77:
        /* <DEDUP_REMOVED lines=12> */
.L_x_80:
[----:B------:R-:W-:Y:S05]  /*4770*/  BSYNC B1 ;  /* 0x0000000000017941 */ /* 0x000fea0003800000 */
.L_x_79:
        /* <DEDUP_REMOVED lines=12> */
.L_x_82:
[----:B------:R-:W-:Y:S05]  /*4840*/  BSYNC B1 ;  /* 0x0000000000017941 */ /* 0x000fea0003800000 */
.L_x_81:
        /* <DEDUP_REMOVED lines=12> */
.L_x_84:
[----:B------:R-:W-:Y:S05]  /*4910*/  BSYNC B1 ;  /* 0x0000000000017941 */ /* 0x000fea0003800000 */
.L_x_83:
        /* <DEDUP_REMOVED lines=12> */
.L_x_86:
[----:B------:R-:W-:Y:S05]  /*49e0*/  BSYNC B1 ;  /* 0x0000000000017941 */ /* 0x000fea0003800000 */
.L_x_85:
        /* <DEDUP_REMOVED lines=12> */
.L_x_88:
[----:B------:R-:W-:Y:S05]  /*4ab0*/  BSYNC B1 ;  /* 0x0000000000017941 */ /* 0x000fea0003800000 */
.L_x_87:
        /* <DEDUP_REMOVED lines=12> */
.L_x_90:
[----:B------:R-:W-:Y:S05]  /*4b80*/  BSYNC B1 ;  /* 0x0000000000017941 */ /* 0x000fea0003800000 */
.L_x_89:
        /* <DEDUP_REMOVED lines=12> */
.L_x_92:
[----:B------:R-:W-:Y:S05]  /*4c50*/  BSYNC B1 ;  /* 0x0000000000017941 */ /* 0x000fea0003800000 */
.L_x_91:
        /* <DEDUP_REMOVED lines=12> */
.L_x_94:
[----:B------:R-:W-:Y:S05]  /*4d20*/  BSYNC B1 ;  /* 0x0000000000017941 */ /* 0x000fea0003800000 */
.L_x_93:
        /* <DEDUP_REMOVED lines=12> */
.L_x_96:
[----:B------:R-:W-:Y:S05]  /*4df0*/  BSYNC B1 ;  /* 0x0000000000017941 */ /* 0x000fea0003800000 */
.L_x_95:
        /* <DEDUP_REMOVED lines=12> */
.L_x_98:
[----:B------:R-:W-:Y:S05]  /*4ec0*/  BSYNC B1 ;  /* 0x0000000000017941 */ /* 0x000fea0003800000 */
.L_x_97:
        /* <DEDUP_REMOVED lines=12> */
.L_x_100:
[----:B------:R-:W-:Y:S05]  /*4f90*/  BSYNC B1 ;  /* 0x0000000000017941 */ /* 0x000fea0003800000 */
.L_x_99:
        /* <DEDUP_REMOVED lines=12> */
.L_x_102:
[----:B------:R-:W-:Y:S05]  /*5060*/  BSYNC B1 ;  /* 0x0000000000017941 */ /* 0x000fea0003800000 */
.L_x_101:
        /* <DEDUP_REMOVED lines=12> */
.L_x_104:
[----:B------:R-:W-:Y:S05]  /*5130*/  BSYNC B1 ;  /* 0x0000000000017941 */ /* 0x000fea0003800000 */
.L_x_103:
        /* <DEDUP_REMOVED lines=12> */
.L_x_106:
[----:B------:R-:W-:Y:S05]  /*5200*/  BSYNC B1 ;  /* 0x0000000000017941 */ /* 0x000fea0003800000 */
.L_x_105:
        /* <DEDUP_REMOVED lines=12> */
.L_x_108:
[----:B------:R-:W-:Y:S05]  /*52d0*/  BSYNC B1 ;  /* 0x0000000000017941 */ /* 0x000fea0003800000 */
.L_x_107:
        /* <DEDUP_REMOVED lines=12> */
.L_x_110:
[----:B------:R-:W-:Y:S05]  /*53a0*/  BSYNC B1 ;  /* 0x0000000000017941 */ /* 0x000fea0003800000 */
.L_x_109:
        /* <DEDUP_REMOVED lines=12> */
.L_x_112:
[----:B------:R-:W-:Y:S05]  /*5470*/  BSYNC B1 ;  /* 0x0000000000017941 */ /* 0x000fea0003800000 */
.L_x_111:
        /* <DEDUP_REMOVED lines=12> */
.L_x_114:
[----:B------:R-:W-:Y:S05]  /*5540*/  BSYNC B1 ;  /* 0x0000000000017941 */ /* 0x000fea0003800000 */
.L_x_113:
        /* <DEDUP_REMOVED lines=12> */
.L_x_116:
[----:B------:R-:W-:Y:S05]  /*5610*/  BSYNC B1 ;  /* 0x0000000000017941 */ /* 0x000fea0003800000 */
.L_x_115:
        /* <DEDUP_REMOVED lines=12> */
.L_x_118:
[----:B------:R-:W-:Y:S05]  /*56e0*/  BSYNC B1 ;  /* 0x0000000000017941 */ /* 0x000fea0003800000 */
.L_x_117:
        /* <DEDUP_REMOVED lines=12> */
.L_x_120:
[----:B------:R-:W-:Y:S05]  /*57b0*/  BSYNC B1 ;  /* 0x0000000000017941 */ /* 0x000fea0003800000 */
.L_x_119:
        /* <DEDUP_REMOVED lines=12> */
.L_x_122:
[----:B------:R-:W-:Y:S05]  /*5880*/  BSYNC B1 ;  /* 0x0000000000017941 */ /* 0x000fea0003800000 */
.L_x_121:
        /* <DEDUP_REMOVED lines=12> */
.L_x_124:
[----:B------:R-:W-:Y:S05]  /*5950*/  BSYNC B1 ;  /* 0x0000000000017941 */ /* 0x000fea0003800000 */
.L_x_123:
        /* <DEDUP_REMOVED lines=12> */
.L_x_126:
[----:B------:R-:W-:Y:S05]  /*5a20*/  BSYNC B1 ;  /* 0x0000000000017941 */ /* 0x000fea0003800000 */
.L_x_125:
        /* <DEDUP_REMOVED lines=12> */
.L_x_128:
[----:B------:R-:W-:Y:S05]  /*5af0*/  BSYNC B1 ;  /* 0x0000000000017941 */ /* 0x000fea0003800000 */
.L_x_127:
        /* <DEDUP_REMOVED lines=12> */
.L_x_130:
[----:B------:R-:W-:Y:S05]  /*5bc0*/  BSYNC B1 ;  /* 0x0000000000017941 */ /* 0x000fea0003800000 */
.L_x_129:
        /* <DEDUP_REMOVED lines=12> */
.L_x_132:
[----:B------:R-:W-:Y:S05]  /*5c90*/  BSYNC B1 ;  /* 0x0000000000017941 */ /* 0x000fea0003800000 */
.L_x_131:
        /* <DEDUP_REMOVED lines=12> */
.L_x_134:
[----:B------:R-:W-:Y:S05]  /*5d60*/  BSYNC B1 ;  /* 0x0000000000017941 */ /* 0x000fea0003800000 */
.L_x_133:
        /* <DEDUP_REMOVED lines=12> */
.L_x_136:
[----:B------:R-:W-:Y:S05]  /*5e30*/  BSYNC B1 ;  /* 0x0000000000017941 */ /* 0x000fea0003800000 */
.L_x_135:
        /* <DEDUP_REMOVED lines=12> */
.L_x_138:
[----:B------:R-:W-:Y:S05]  /*5f00*/  BSYNC B1 ;  /* 0x0000000000017941 */ /* 0x000fea0003800000 */
.L_x_137:
        /* <DEDUP_REMOVED lines=12> */
.L_x_140:
[----:B------:R-:W-:Y:S05]  /*5fd0*/  BSYNC B1 ;  /* 0x0000000000017941 */ /* 0x000fea0003800000 */
.L_x_139:
        /* <DEDUP_REMOVED lines=12> */
.L_x_142:
[----:B------:R-:W-:Y:S05]  /*60a0*/  BSYNC B1 ;  /* 0x0000000000017941 */ /* 0x000fea0003800000 */
.L_x_141:
        /* <DEDUP_REMOVED lines=12> */
.L_x_144:
[----:B------:R-:W-:Y:S05]  /*6170*/  BSYNC B1 ;  /* 0x0000000000017941 */ /* 0x000fea0003800000 */
.L_x_143:
        /* <DEDUP_REMOVED lines=12> */
.L_x_146:
[----:B------:R-:W-:Y:S05]  /*6240*/  BSYNC B1 ;  /* 0x0000000000017941 */ /* 0x000fea0003800000 */
.L_x_145:
        /* <DEDUP_REMOVED lines=12> */
.L_x_148:
[----:B------:R-:W-:Y:S05]  /*6310*/  BSYNC B1 ;  /* 0x0000000000017941 */ /* 0x000fea0003800000 */
.L_x_147:
        /* <DEDUP_REMOVED lines=12> */
.L_x_150:
[----:B------:R-:W-:Y:S05]  /*63e0*/  BSYNC B1 ;  /* 0x0000000000017941 */ /* 0x000fea0003800000 */
.L_x_149:
        /* <DEDUP_REMOVED lines=12> */
.L_x_152:
[----:B------:R-:W-:Y:S05]  /*64b0*/  BSYNC B1 ;  /* 0x0000000000017941 */ /* 0x000fea0003800000 */
.L_x_151:
        /* <DEDUP_REMOVED lines=12> */
.L_x_154:
[----:B------:R-:W-:Y:S05]  /*6580*/  BSYNC B1 ;  /* 0x0000000000017941 */ /* 0x000fea0003800000 */
.L_x_153:
        /* <DEDUP_REMOVED lines=12> */
.L_x_156:
[----:B------:R-:W-:Y:S05]  /*6650*/  BSYNC B1 ;  /* 0x0000000000017941 */ /* 0x000fea0003800000 */
.L_x_155:
        /* <DEDUP_REMOVED lines=12> */
.L_x_158:
[----:B------:R-:W-:Y:S05]  /*6720*/  BSYNC B1 ;  /* 0x0000000000017941 */ /* 0x000fea0003800000 */
.L_x_157:
[----:B-----5:R-:W-:Y:S01]  /*6730*/  LOP3.LUT R26, R26, 0xff, RZ, 0xc0, !PT ;  /* 0x000000ff1a1a7812 */ /* 0x020fe200078ec0ff */
[----:B------:R-:W-:Y:S01]  /*6740*/  BSSY B1, `(.L_x_159) ;  /* 0x000000b000017945 */ /* 0x000fe20003800000 */
[----:B------:R-:W-:Y:S02]  /*6750*/  ISETP.LT.OR P0, PT, R6, 0x7a, !P0 ;  /* 0x0000007a0600780c */ /* 0x000fe40004701670 */
[----:B------:R-:W-:-:S05]  /*6760*/  F2FP.F16.E4M3.UNPACK_B R26, R26 ;  /* 0x0000001aff1a723e */ /* 0x000fca00020006ff */
[----:B----4-:R-:W-:-:S05]  /*6770*/  HADD2.F32 R27, -RZ, R26.H0_H0 ;  /* 0x2000001aff1b7230 */ /* 0x010fca0000004100 */
[----:B------:R-:W-:-:S04]  /*6780*/  FMUL R26, R27, R12 ;  /* 0x0000000c1b1a7220 */ /* 0x000fc80000400000 */
[----:B------:R-:W-:Y:S01]  /*6790*/  FFMA R26, R21, R10, R26 ;  /* 0x0000000a151a7223 */ /* 0x000fe2000000001a */
[----:B------:R-:W-:-:S04]  /*67a0*/  PRMT R21, RZ, 0x7610, R21 ;  /* 0x00007610ff157816 */ /* 0x000fc80000000015 */
[----:B------:R-:W-:-:S05]  /*67b0*/  F2FP.SATFINITE.E4M3.F32.PACK_AB_MERGE_C R27, RZ, R26, RZ ;  /* 0x0000001aff1b723e */ /* 0x000fca00048070ff */
[----:B------:R4:W-:Y:S01]  /*67c0*/  @!P4 STG.E.U8 desc[UR14][R18.64+0x78], R27 ;  /* 0x0000781b1200c986 */ /* 0x0009e2000c10110e */
[----:B------:R-:W-:Y:S05]  /*67d0*/  @P0 BRA `(.L_x_160) ;  /* 0x0000000000040947 */ /* 0x000fea0003800000 */
[----:B------:R0:W5:Y:S02]  /*67e0*/  LDG.E.U8 R21, desc[UR14][R4.64+0x79] ;  /* 0x0000790e04157981 */ /* 0x000164000c1e1100 */
.L_x_160:
[----:B------:R-:W-:Y:S05]  /*67f0*/  BSYNC B1 ;  /* 0x0000000000017941 */ /* 0x000fea0003800000 */
.L_x_159:
[----:B-----5:R-:W-:Y:S01]  /*6800*/  LOP3.LUT R21, R21, 0xff, RZ, 0xc0, !PT ;  /* 0x000000ff15157812 */ /* 0x020fe200078ec0ff */
[----:B------:R-:W-:Y:S01]  /*6810*/  BSSY B1, `(.L_x_161) ;  /* 0x000000b000017945 */ /* 0x000fe20003800000 */
[----:B------:R-:W-:Y:S02]  /*6820*/  ISETP.LT.OR P3, PT, R6, 0x79, !P1 ;  /* 0x000000790600780c */ /* 0x000fe40004f61670 */
[----:B------:R-:W-:Y:S02]  /*6830*/  F2FP.F16.E4M3.UNPACK_B R21, R21 ;  /* 0x00000015ff15723e */ /* 0x000fe400020006ff */
[----:B0-2---:R-:W-:-:S03]  /*6840*/  PRMT R4, RZ, 0x7610, R4 ;  /* 0x00007610ff047816 */ /* 0x005fc60000000004 */
[----:B------:R-:W-:-:S05]  /*6850*/  HADD2.F32 R21, -RZ, R21.H0_H0 ;  /* 0x20000015ff157230 */ /* 0x000fca0000004100 */
[----:B------:R-:W-:-:S04]  /*6860*/  FMUL R21, R21, R12 ;  /* 0x0000000c15157220 */ /* 0x000fc80000400000 */
[----:B------:R-:W-:-:S05]  /*6870*/  FFMA R21, R20, R10, R21 ;  /* 0x0000000a14157223 */ /* 0x000fca0000000015 */
[----:B------:R-:W-:-:S05]  /*6880*/  F2FP.SATFINITE.E4M3.F32.PACK_AB_MERGE_C R21, RZ, R21, RZ ;  /* 0x00000015ff15723e */ /* 0x000fca00048070ff */
[----:B------:R0:W-:Y:S01]  /*6890*/  @!P0 STG.E.U8 desc[UR14][R18.64+0x79], R21 ;  /* 0x0000791512008986 */ /* 0x0001e2000c10110e */
[----:B------:R-:W-:Y:S05]  /*68a0*/  @P3 BRA `(.L_x_162) ;  /* 0x0000000000043947 */ /* 0x000fea0003800000 */
[----:B------:R2:W5:Y:S02]  /*68b0*/  LDG.E.U8 R4, desc[UR14][R24.64+0x78] ;  /* 0x0000780e18047981 */ /* 0x000564000c1e1100 */
.L_x_162:
[----:B------:R-:W-:Y:S05]  /*68c0*/  BSYNC B1 ;  /* 0x0000000000017941 */ /* 0x000fea0003800000 */
.L_x_161:
        /* <DEDUP_REMOVED lines=12> */
.L_x_164:
[----:B------:R-:W-:Y:S05]  /*6990*/  BSYNC B1 ;  /* 0x0000000000017941 */ /* 0x000fea0003800000 */
.L_x_163:
[----:B------:R-:W-:Y:S05]  /*69a0*/  @P1 BRA `(.L_x_165) ;  /* 0x0000001000281947 */ /* 0x000fea0003800000 */
[----:B-----5:R-:W-:-:S04]  /*69b0*/  LOP3.LUT R4, R4, 0xff, RZ, 0xc0, !PT ;  /* 0x000000ff04047812 */ /* 0x020fc800078ec0ff */
[----:B------:R-:W-:-:S05]  /*69c0*/  F2FP.F16.E4M3.UNPACK_B R4, R4 ;  /* 0x00000004ff04723e */ /* 0x000fca00020006ff */
[----:B0-----:R-:W-:-:S05]  /*69d0*/  HADD2.F32 R5, -RZ, R4.H0_H0 ;  /* 0x20000004ff057230 */ /* 0x001fca0000004100 */
[----:B------:R-:W-:-:S04]  /*69e0*/  FMUL R5, R5, R12 ;  /* 0x0000000c05057220 */ /* 0x000fc80000400000 */
[----:B------:R-:W-:-:S05]  /*69f0*/  FFMA R5, R22, R10, R5 ;  /* 0x0000000a16057223 */ /* 0x000fca0000000005 */
[----:B------:R-:W-:-:S05]  /*6a00*/  F2FP.SATFINITE.E4M3.F32.PACK_AB_MERGE_C R5, RZ, R5, RZ ;  /* 0x00000005ff05723e */ /* 0x000fca00048070ff */
[----:B------:R0:W-:Y:S01]  /*6a10*/  STG.E.U8 desc[UR14][R16.64+0x79], R5 ;  /* 0x0000790510007986 */ /* 0x0001e2000c10110e */
[----:B------:R-:W-:Y:S05]  /*6a20*/  BRA `(.L_x_165) ;  /* 0x0000001000087947 */ /* 0x000fea0003800000 */
.L_x_36:
[----:B------:R-:W-:Y:S01]  /*6a30*/  ISETP.GE.AND P1, PT, R30, 0x1, PT ;  /* 0x000000011e00780c */ /* 0x000fe20003f26270 */
[-C--:B------:R-:W-:Y:S01]  /*6a40*/  FMUL R149, R149, R10.reuse ;  /* 0x0000000a95957220 */ /* 0x080fe20000400000 */
[-C--:B------:R-:W-:Y:S01]  /*6a50*/  FMUL R144, R144, R10.reuse ;  /* 0x0000000a90907220 */ /* 0x080fe20000400000 */
[----:B------:R-:W-:Y:S01]  /*6a60*/  ISETP.GE.AND P0, PT, R30, 0x9, PT ;  /* 0x000000091e00780c */ /* 0x000fe20003f06270 */
[-C--:B------:R-:W-:Y:S01]  /*6a70*/  FMUL R147, R147, R10.reuse ;  /* 0x0000000a93937220 */ /* 0x080fe20000400000 */
[----:B------:R-:W-:Y:S01]  /*6a80*/  ISETP.LT.OR P4, PT, R6, 0x1, !P1 ;  /* 0x000000010600780c */ /* 0x000fe20004f81670 */
[-C--:B------:R-:W-:Y:S01]  /*6a90*/  FMUL R142, R142, R10.reuse ;  /* 0x0000000a8e8e7220 */ /* 0x080fe20000400000 */
[----:B------:R-:W-:Y:S01]  /*6aa0*/  ISETP.LT.OR P5, PT, R6, 0x2, !P1 ;  /* 0x000000020600780c */ /* 0x000fe20004fa1670 */
[-C--:B------:R-:W-:Y:S01]  /*6ab0*/  FMUL R145, R145, R10.reuse ;  /* 0x0000000a91917220 */ /* 0x080fe20000400000 */
[----:B------:R-:W-:Y:S01]  /*6ac0*/  F2FP.SATFINITE.E4M3.F32.PACK_AB_MERGE_C R149, RZ, R149, RZ ;  /* 0x00000095ff95723e */ /* 0x000fe200048070ff */
[----:B------:R-:W-:Y:S01]  /*6ad0*/  FMUL R140, R140, R10 ;  /* 0x0000000a8c8c7220 */ /* 0x000fe20000400000 */
[----:B------:R-:W-:Y:S01]  /*6ae0*/  F2FP.SATFINITE.E4M3.F32.PACK_AB_MERGE_C R5, RZ, R144, RZ ;  /* 0x00000090ff05723e */ /* 0x000fe200048070ff */
[-C--:B------:R-:W-:Y:S01]  /*6af0*/  FMUL R143, R143, R10.reuse ;  /* 0x0000000a8f8f7220 */ /* 0x080fe20000400000 */
[----:B------:R-:W-:Y:S01]  /*6b00*/  ISETP.LT.OR P3, PT, R6, 0x1, !P0 ;  /* 0x000000010600780c */ /* 0x000fe20004761670 */
[-C--:B------:R-:W-:Y:S01]  /*6b10*/  FMUL R138, R138, R10.reuse ;  /* 0x0000000a8a8a7220 */ /* 0x080fe20000400000 */
[C---:B------:R-:W-:Y:S01]  /*6b20*/  ISETP.LT.OR P6, PT, R6.reuse, 0xa, !P1 ;  /* 0x0000000a0600780c */ /* 0x040fe20004fc1670 */
[-C--:B------:R-:W-:Y:S01]  /*6b30*/  FMUL R141, R141, R10.reuse ;  /* 0x0000000a8d8d7220 */ /* 0x080fe20000400000 */
[----:B------:R-:W-:Y:S01]  /*6b40*/  F2FP.SATFINITE.E4M3.F32.PACK_AB_MERGE_C R147, RZ, R147, RZ ;  /* 0x00000093ff93723e */ /* 0x000fe200048070ff */
[----:B------:R-:W-:Y:S01]  /*6b50*/  @!P4 STG.E.U8 desc[UR14][R18.64], R149 ;  /* 0x000000951200c986 */ /* 0x000fe2000c10110e */
[----:B------:R-:W-:Y:S01]  /*6b60*/  ISETP.LT.OR P4, PT, R6, 0x2, !P0 ;  /* 0x000000020600780c */ /* 0x000fe20004781670 */
[----:B------:R-:W-:Y:S01]  /*6b70*/  FMUL R136, R136, R10 ;  /* 0x0000000a88887220 */ /* 0x000fe20000400000 */
[----:B------:R-:W-:Y:S01]  /*6b80*/  F2FP.SATFINITE.E4M3.F32.PACK_AB_MERGE_C R25, RZ, R142, RZ ;  /* 0x0000008eff19723e */ /* 0x000fe200048070ff */
[----:B------:R0:W-:Y:S01]  /*6b90*/  @!P5 STG.E.U8 desc[UR14][R18.64+0x1], R5 ;  /* 0x000001051200d986 */ /* 0x0001e2000c10110e */
[C---:B------:R-:W-:Y:S01]  /*6ba0*/  ISETP.LT.OR P5, PT, R6.reuse, 0x9, !P1 ;  /* 0x000000090600780c */ /* 0x040fe20004fa1670 */
[-C--:B------:R-:W-:Y:S01]  /*6bb0*/  FMUL R139, R139, R10.reuse ;  /* 0x0000000a8b8b7220 */ /* 0x080fe20000400000 */
[----:B------:R-:W-:Y:S01]  /*6bc0*/  F2FP.SATFINITE.E4M3.F32.PACK_AB_MERGE_C R145, RZ, R145, RZ ;  /* 0x00000091ff91723e */ /* 0x000fe200048070ff */
[----:B------:R-:W-:Y:S01]  /*6bd0*/  @!P3 STG.E.U8 desc[UR14][R16.64], R147 ;  /* 0x000000931000b986 */ /* 0x000fe2000c10110e */
[----:B------:R-:W-:Y:S01]  /*6be0*/  ISETP.LT.OR P3, PT, R6, 0x9, !P0 ;  /* 0x000000090600780c */ /* 0x000fe20004761670 */
[-C--:B------:R-:W-:Y:S01]  /*6bf0*/  FMUL R134, R134, R10.reuse ;  /* 0x0000000a86867220 */ /* 0x080fe20000400000 */
[----:B------:R-:W-:Y:S01]  /*6c00*/  F2FP.SATFINITE.E4M3.F32.PACK_AB_MERGE_C R143, RZ, R143, RZ ;  /* 0x0000008fff8f723e */ /* 0x000fe200048070ff */
[-C--:B------:R-:W-:Y:S01]  /*6c10*/  FMUL R137, R137, R10.reuse ;  /* 0x0000000a89897220 */ /* 0x080fe20000400000 */
[----:B------:R-:W-:Y:S01]  /*6c20*/  F2FP.SATFINITE.E4M3.F32.PACK_AB_MERGE_C R141, RZ, R141, RZ ;  /* 0x0000008dff8d723e */ /* 0x000fe200048070ff */
[----:B------:R1:W-:Y:S01]  /*6c30*/  @!P4 STG.E.U8 desc[UR14][R16.64+0x1], R25 ;  /* 0x000001191000c986 */ /* 0x0003e2000c10110e */
[----:B------:R-:W-:Y:S01]  /*6c40*/  ISETP.LT.OR P4, PT, R6, 0xa, !P0 ;  /* 0x0000000a0600780c */ /* 0x000fe20004781670 */
[----:B------:R-:W-:Y:S01]  /*6c50*/  FMUL R132, R132, R10 ;  /* 0x0000000a84847220 */ /* 0x000fe20000400000 */
[----:B0-----:R-:W-:Y:S01]  /*6c60*/  F2FP.SATFINITE.E4M3.F32.PACK_AB_MERGE_C R5, RZ, R140, RZ ;  /* 0x0000008cff05723e */ /* 0x001fe200048070ff */
[----:B------:R-:W-:Y:S01]  /*6c70*/  @!P5 STG.E.U8 desc[UR14][R18.64+0x8], R145 ;  /* 0x000008911200d986 */ /* 0x000fe2000c10110e */
[C---:B------:R-:W-:Y:S01]  /*6c80*/  ISETP.LT.OR P5, PT, R6.reuse, 0x11, !P1 ;  /* 0x000000110600780c */ /* 0x040fe20004fa1670 */
[-C--:B------:R-:W-:Y:S01]  /*6c90*/  FMUL R135, R135, R10.reuse ;  /* 0x0000000a87877220 */ /* 0x080fe20000400000 */
[----:B------:R-:W-:Y:S01]  /*6ca0*/  F2FP.SATFINITE.E4M3.F32.PACK_AB_MERGE_C R139, RZ, R139, RZ ;  /* 0x0000008bff8b723e */ /* 0x000fe200048070ff */
[----:B------:R0:W-:Y:S01]  /*6cb0*/  @!P6 STG.E.U8 desc[UR14][R18.64+0x9], R5 ;  /* 0x000009051200e986 */ /* 0x0001e2000c10110e */
[----:B------:R-:W-:Y:S01]  /*6cc0*/  ISETP.LT.OR P6, PT, R6, 0x12, !P1 ;  /* 0x000000120600780c */ /* 0x000fe20004fc1670 */
[----:B------:R-:W-:Y:S01]  /*6cd0*/  FMUL R130, R130, R10 ;  /* 0x0000000a82827220 */ /* 0x000fe20000400000 */
[----:B------:R-:W-:Y:S01]  /*6ce0*/  F2FP.SATFINITE.E4M3.F32.PACK_AB_MERGE_C R137, RZ, R137, RZ ;  /* 0x00000089ff89723e */ /* 0x000fe200048070ff */
[----:B------:R-:W-:Y:S01]  /*6cf0*/  @!P3 STG.E.U8 desc[UR14][R16.64+0x8], R143 ;  /* 0x0000088f1000b986 */ /* 0x000fe2000c10110e */
[----:B-1----:R-:W-:Y:S01]  /*6d00*/  F2FP.SATFINITE.E4M3.F32.PACK_AB_MERGE_C R25, RZ, R138, RZ ;  /* 0x0000008aff19723e */ /* 0x002fe200048070ff */
[-C--:B------:R-:W-:Y:S01]  /*6d10*/  FMUL R133, R133, R10.reuse ;  /* 0x0000000a85857220 */ /* 0x080fe20000400000 */
[----:B------:R-:W-:Y:S01]  /*6d20*/  ISETP.LT.OR P3, PT, R6, 0x11, !P0 ;  /* 0x000000110600780c */ /* 0x000fe20004761670 */
[-C--:B------:R-:W-:Y:S01]  /*6d30*/  FMUL R128, R128, R10.reuse ;  /* 0x0000000a80807220 */ /* 0x080fe20000400000 */
[----:B------:R-:W-:Y:S01]  /*6d40*/  F2FP.SATFINITE.E4M3.F32.PACK_AB_MERGE_C R135, RZ, R135, RZ ;  /* 0x00000087ff87723e */ /* 0x000fe200048070ff */
[----:B------:R1:W-:Y:S01]  /*6d50*/  @!P4 STG.E.U8 desc[UR14][R16.64+0x9], R25 ;  /* 0x000009191000c986 */ /* 0x0003e2000c10110e */
[C---:B------:R-:W-:Y:S01]  /*6d60*/  ISETP.LT.OR P4, PT, R6.reuse, 0x12, !P0 ;  /* 0x000000120600780c */ /* 0x040fe20004781670 */
[----:B------:R-:W-:Y:S01]  /*6d70*/  FMUL R131, R131, R10 ;  /* 0x0000000a83837220 */ /* 0x000fe20000400000 */
[----:B0-----:R-:W-:Y:S01]  /*6d80*/  F2FP.SATFINITE.E4M3.F32.PACK_AB_MERGE_C R5, RZ, R136, RZ ;  /* 0x00000088ff05723e */ /* 0x001fe200048070ff */
[----:B------:R-:W-:Y:S01]  /*6d90*/  @!P5 STG.E.U8 desc[UR14][R18.64+0x10], R141 ;  /* 0x0000108d1200d986 */ /* 0x000fe2000c10110e */
[----:B------:R-:W-:Y:S01]  /*6da0*/  ISETP.LT.OR P5, PT, R6, 0x19, !P1 ;  /* 0x000000190600780c */ /* 0x000fe20004fa1670 */
[-C--:B------:R-:W-:Y:S01]  /*6db0*/  FMUL R126, R126, R10.reuse ;  /* 0x0000000a7e7e7220 */ /* 0x080fe20000400000 */
[----:B------:R-:W-:Y:S01]  /*6dc0*/  F2FP.SATFINITE.E4M3.F32.PACK_AB_MERGE_C R133, RZ, R133, RZ ;  /* 0x00000085ff85723e */ /* 0x000fe200048070ff */
[----:B------:R0:W-:Y:S01]  /*6dd0*/  @!P6 STG.E.U8 desc[UR14][R18.64+0x11], R5 ;  /* 0x000011051200e986 */ /* 0x0001e2000c10110e */
[----:B------:R-:W-:Y:S01]  /*6de0*/  ISETP.LT.OR P6, PT, R6, 0x1a, !P1 ;  /* 0x0000001a0600780c */ /* 0x000fe20004fc1670 */
[-C--:B------:R-:W-:Y:S01]  /*6df0*/  FMUL R129, R129, R10.reuse ;  /* 0x0000000a81817220 */ /* 0x080fe20000400000 */
[----:B------:R-:W-:Y:S01]  /*6e00*/  FMUL R124, R124, R10 ;  /* 0x0000000a7c7c7220 */ /* 0x000fe20000400000 */
[----:B-1----:R-:W-:Y:S01]  /*6e10*/  F2FP.SATFINITE.E4M3.F32.PACK_AB_MERGE_C R25, RZ, R134, RZ ;  /* 0x00000086ff19723e */ /* 0x002fe200048070ff */
[----:B------:R-:W-:Y:S01]  /*6e20*/  @!P3 STG.E.U8 desc[UR14][R16.64+0x10], R139 ;  /* 0x0000108b1000b986 */ /* 0x000fe2000c10110e */
[C---:B------:R-:W-:Y:S01]  /*6e30*/  ISETP.LT.OR P3, PT, R6.reuse, 0x19, !P0 ;  /* 0x000000190600780c */ /* 0x040fe20004761670 */
        /* <DEDUP_REMOVED lines=37> */
[-C--:B------:R-:W-:Y:S01]  /*7090*/  FMUL R112, R112, R10.reuse ;  /* 0x0000000a70707220 */ /* 0x080fe20000400000 */
        /* <DEDUP_REMOVED lines=81> */
[C---:B------:R-:W-:Y:S01]  /*75b0*/  ISETP.LT.OR P6, PT, R6.reuse, 0x52, !P1 ;  /* 0x000000520600780c */ /* 0x040fe20004fc1670 */
        /* <DEDUP_REMOVED lines=22> */
[----:B------:R-:W-:-:S02]  /*7720*/  ISETP.LT.OR P3, PT, R6, 0x59, !P0 ;  /* 0x000000590600780c */ /* 0x000fc40004761670 */
[----:B------:R-:W-:Y:S01]  /*7730*/  F2FP.SATFINITE.E4M3.F32.PACK_AB_MERGE_C R91, RZ, R91, RZ ;  /* 0x0000005bff5b723e */ /* 0x000fe200048070ff */
[----:B------:R1:W-:Y:S01]  /*7740*/  @!P4 STG.E.U8 desc[UR14][R16.64+0x51], R25 ;  /* 0x000051191000c986 */ /* 0x0003e2000c10110e */
[C---:B------:R-:W-:Y:S02]  /*7750*/  ISETP.LT.OR P4, PT, R6.reuse, 0x5a, !P0 ;  /* 0x0000005a0600780c */ /* 0x040fe40004781670 */
[----:B0-----:R-:W-:Y:S01]  /*7760*/  F2FP.SATFINITE.E4M3.F32.PACK_AB_MERGE_C R5, RZ, R100, RZ ;  /* 0x00000064ff05723e */ /* 0x001fe200048070ff */
[----:B------:R-:W-:Y:S01]  /*7770*/  @!P5 STG.E.U8 desc[UR14][R18.64+0x58], R105 ;  /* 0x000058691200d986 */ /* 0x000fe2000c10110e */
[C---:B------:R-:W-:Y:S02]  /*7780*/  ISETP.LT.OR P5, PT, R6.reuse, 0x61, !P1 ;  /* 0x000000610600780c */ /* 0x040fe40004fa1670 */
[----:B------:R-:W-:Y:S01]  /*7790*/  F2FP.SATFINITE.E4M3.F32.PACK_AB_MERGE_C R21, RZ, R21, RZ ;  /* 0x00000015ff15723e */ /* 0x000fe200048070ff */
[----:B------:R0:W-:Y:S01]  /*77a0*/  @!P6 STG.E.U8 desc[UR14][R18.64+0x59], R5 ;  /* 0x000059051200e986 */ /* 0x0001e2000c10110e */
[----:B------:R-:W-:-:S02]  /*77b0*/  ISETP.LT.OR P6, PT, R6, 0x62, !P1 ;  /* 0x000000620600780c */ /* 0x000fc40004fc1670 */
[----:B------:R-:W-:Y:S01]  /*77c0*/  F2FP.SATFINITE.E4M3.F32.PACK_AB_MERGE_C R23, RZ, R23, RZ ;  /* 0x00000017ff17723e */ /* 0x000fe200048070ff */
[----:B------:R-:W-:Y:S01]  /*77d0*/  @!P3 STG.E.U8 desc[UR14][R16.64+0x58], R103 ;  /* 0x000058671000b986 */ /* 0x000fe2000c10110e */
[----:B-1----:R-:W-:Y:S02]  /*77e0*/  F2FP.SATFINITE.E4M3.F32.PACK_AB_MERGE_C R25, RZ, R98, RZ ;  /* 0x00000062ff19723e */ /* 0x002fe400048070ff */
[C---:B------:R-:W-:Y:S02]  /*77f0*/  ISETP.LT.OR P3, PT, R6.reuse, 0x61, !P0 ;  /* 0x000000610600780c */ /* 0x040fe40004761670 */
[----:B------:R-:W-:Y:S01]  /*7800*/  F2FP.SATFINITE.E4M3.F32.PACK_AB_MERGE_C R27, RZ, R22, RZ ;  /* 0x00000016ff1b723e */ /* 0x000fe200048070ff */
[----:B------:R1:W-:Y:S01]  /*7810*/  @!P4 STG.E.U8 desc[UR14][R16.64+0x59], R25 ;  /* 0x000059191000c986 */ /* 0x0003e2000c10110e */
[C---:B------:R-:W-:Y:S02]  /*7820*/  ISETP.LT.OR P4, PT, R6.reuse, 0x62, !P0 ;  /* 0x000000620600780c */ /* 0x040fe40004781670 */
[----:B0-----:R-:W-:Y:S01]  /*7830*/  F2FP.SATFINITE.E4M3.F32.PACK_AB_MERGE_C R5, RZ, R96, RZ ;  /* 0x00000060ff05723e */ /* 0x001fe200048070ff */
[----:B------:R-:W-:Y:S01]  /*7840*/  @!P5 STG.E.U8 desc[UR14][R18.64+0x60], R101 ;  /* 0x000060651200d986 */ /* 0x000fe2000c10110e */
[----:B------:R-:W-:-:S03]  /*7850*/  ISETP.LT.OR P5, PT, R6, 0x69, !P1 ;  /* 0x000000690600780c */ /* 0x000fc60004fa1670 */
[----:B------:R0:W-:Y:S01]  /*7860*/  @!P6 STG.E.U8 desc[UR14][R18.64+0x61], R5 ;  /* 0x000061051200e986 */ /* 0x0001e2000c10110e */
[C---:B------:R-:W-:Y:S02]  /*7870*/  ISETP.LT.OR P6, PT, R6.reuse, 0x6a, !P1 ;  /* 0x0000006a0600780c */ /* 0x040fe40004fc1670 */
[----:B-1----:R-:W-:Y:S01]  /*7880*/  F2FP.SATFINITE.E4M3.F32.PACK_AB_MERGE_C R25, RZ, R94, RZ ;  /* 0x0000005eff19723e */ /* 0x002fe200048070ff */
[----:B------:R-:W-:Y:S01]  /*7890*/  @!P3 STG.E.U8 desc[UR14][R16.64+0x60], R99 ;  /* 0x000060631000b986 */ /* 0x000fe2000c10110e */
[----:B------:R-:W-:-:S03]  /*78a0*/  ISETP.LT.OR P3, PT, R6, 0x69, !P0 ;  /* 0x000000690600780c */ /* 0x000fc60004761670 */
        /* <DEDUP_REMOVED lines=12> */
[C---:B------:R-:W-:Y:S01]  /*7970*/  ISETP.LT.OR P1, PT, R6.reuse, 0x7a, !P1 ;  /* 0x0000007a0600780c */ /* 0x040fe20004f21670 */
[----:B------:R2:W-:Y:S01]  /*7980*/  @!P5 STG.E.U8 desc[UR14][R18.64+0x70], R93 ;  /* 0x0000705d1200d986 */ /* 0x0005e2000c10110e */
[C---:B------:R-:W-:Y:S02]  /*7990*/  ISETP.LT.OR P5, PT, R6.reuse, 0x72, !P0 ;  /* 0x000000720600780c */ /* 0x040fe400047a1670 */
[----:B0-----:R-:W-:Y:S01]  /*79a0*/  F2FP.SATFINITE.E4M3.F32.PACK_AB_MERGE_C R5, RZ, R88, RZ ;  /* 0x00000058ff05723e */ /* 0x001fe200048070ff */
[----:B------:R2:W-:Y:S01]  /*79b0*/  @!P6 STG.E.U8 desc[UR14][R18.64+0x71], R89 ;  /* 0x000071591200e986 */ /* 0x0005e2000c10110e */
[C---:B------:R-:W-:Y:S02]  /*79c0*/  ISETP.LT.OR P6, PT, R6.reuse, 0x79, !P0 ;  /* 0x000000790600780c */ /* 0x040fe400047c1670 */
[----:B------:R-:W-:Y:S01]  /*79d0*/  ISETP.LT.OR P0, PT, R6, 0x7a, !P0 ;  /* 0x0000007a0600780c */ /* 0x000fe20004701670 */
[----:B------:R2:W-:Y:S01]  /*79e0*/  @!P3 STG.E.U8 desc[UR14][R16.64+0x70], R91 ;  /* 0x0000705b1000b986 */ /* 0x0005e2000c10110e */
[----:B-1----:R-:W-:-:S05]  /*79f0*/  F2FP.SATFINITE.E4M3.F32.PACK_AB_MERGE_C R25, RZ, R20, RZ ;  /* 0x00000014ff19723e */ /* 0x002fca00048070ff */
[----:B------:R2:W-:Y:S04]  /*7a00*/  @!P5 STG.E.U8 desc[UR14][R16.64+0x71], R5 ;  /* 0x000071051000d986 */ /* 0x0005e8000c10110e */
[----:B------:R2:W-:Y:S04]  /*7a10*/  @!P4 STG.E.U8 desc[UR14][R18.64+0x78], R21 ;  /* 0x000078151200c986 */ /* 0x0005e8000c10110e */
[----:B------:R2:W-:Y:S04]  /*7a20*/  @!P1 STG.E.U8 desc[UR14][R18.64+0x79], R25 ;  /* 0x0000791912009986 */ /* 0x0005e8000c10110e */
[----:B------:R2:W-:Y:S04]  /*7a30*/  @!P6 STG.E.U8 desc[UR14][R16.64+0x78], R23 ;  /* 0x000078171000e986 */ /* 0x0005e8000c10110e */
[----:B------:R2:W-:Y:S02]  /*7a40*/  @!P0 STG.E.U8 desc[UR14][R16.64+0x79], R27 ;  /* 0x0000791b10008986 */ /* 0x0005e4000c10110e */
.L_x_165:
[----:B------:R-:W-:Y:S05]  /*7a50*/  BSYNC B0 ;  /* 0x0000000000007941 */ /* 0x000fea0003800000 */
.L_x_35:
[C---:B------:R-:W-:Y:S01]  /*7a60*/  LEA R2, P0, R8.reuse, R2, 0x1 ;  /* 0x0000000208027211 */ /* 0x040fe200078008ff */
[----:B------:R-:W-:Y:S01]  /*7a70*/  ULDC.64 UR6, c[0x0][0x650] ;  /* 0x0001940000067ab9 */ /* 0x000fe20000000a00 */
[----:B-----5:R-:W-:Y:S01]  /*7a80*/  IMAD.U32 R4, RZ, RZ, UR12 ;  /* 0x0000000cff047e24 */ /* 0x020fe2000f8e00ff */
[----:B0-2---:R-:W-:Y:S01]  /*7a90*/  PRMT R16, RZ, 0x7610, R16 ;  /* 0x00007610ff107816 */ /* 0x005fe20000000010 */
[----:B------:R-:W-:Y:S01]  /*7aa0*/  IMAD.MOV.U32 R6, RZ, RZ, -0x1 ;  /* 0xffffffffff067424 */ /* 0x000fe200078e00ff */
[----:B------:R-:W-:Y:S01]  /*7ab0*/  LEA.HI.X R3, R8, R3, R0, 0x1, P0 ;  /* 0x0000000308037211 */ /* 0x000fe200000f0c00 */
[----:B------:R0:W-:Y:S01]  /*7ac0*/  SYNCS.ARRIVE.TRANS64.A1T0 RZ, [R4+UR22], RZ ;  /* 0x000000ff04ff79a7 */ /* 0x0001e20008100016 */
[----:B------:R-:W-:Y:S01]  /*7ad0*/  ISETP.GE.U32.AND P0, PT, R2, UR6, PT ;  /* 0x0000000602007c0c */ /* 0x000fe2000bf06070 */
[----:B------:R-:W-:-:S03]  /*7ae0*/  IMAD.MOV.U32 R5, RZ, RZ, -0x1 ;  /* 0xffffffffff057424 */ /* 0x000fc600078e00ff */
[----:B------:R-:W-:Y:S01]  /*7af0*/  ISETP.GE.U32.AND.EX P0, PT, R3, UR7, PT, P0 ;  /* 0x0000000703007c0c */ /* 0x000fe2000bf06100 */
[----:B0-----:R-:W-:-:S12]  /*7b00*/  IMAD.MOV.U32 R4, RZ, RZ, -0x1 ;  /* 0xffffffffff047424 */ /* 0x001fd800078e00ff */
[----:B------:R-:W-:Y:S05]  /*7b10*/  @P0 BRA `(.L_x_166) ;  /* 0x0000000400600947 */ /* 0x000fea0003800000 */
[----:B------:R-:W0:Y:S01]  /*7b20*/  S2R R26, SR_CTAID.X ;  /* 0x00000000001a7919 */ /* 0x000e220000002500 */
[----:B------:R-:W2:Y:S01]  /*7b30*/  LDC.64 R20, c[0x0][0x628] ;  /* 0x00018a00ff147b82 */ /* 0x000ea20000000a00 */
[----:B------:R-:W-:Y:S01]  /*7b40*/  ULDC UR6, c[0x0][0x150] ;  /* 0x0000540000067ab9 */ /* 0x000fe20000000800 */
[----:B-1--4-:R-:W-:Y:S01]  /*7b50*/  IMAD.MOV.U32 R18, RZ, RZ, R2 ;  /* 0x000000ffff127224 */ /* 0x012fe200078e0002 */
[----:B------:R-:W1:Y:S01]  /*7b60*/  S2R R28, SR_CTAID.Y ;  /* 0x00000000001c7919 */ /* 0x000e620000002600 */
[----:B------:R-:W-:-:S04]  /*7b70*/  IMAD.MOV.U32 R19, RZ, RZ, R3 ;  /* 0x000000ffff137224 */ /* 0x000fc800078e0003 */
[----:B------:R-:W4:Y:S08]  /*7b80*/  LDC R29, c[0x0][0x144] ;  /* 0x00005100ff1d7b82 */ /* 0x000f300000000800 */
[----:B------:R-:W1:Y:S08]  /*7b90*/  LDC R6, c[0x0][0x630] ;  /* 0x00018c00ff067b82 */ /* 0x000e700000000800 */
[----:B---3--:R-:W3:Y:S01]  /*7ba0*/  LDC.64 R24, c[0x0][0x620] ;  /* 0x00018800ff187b82 */ /* 0x008ee20000000a00 */
[----:B--2---:R-:W-:-:S04]  /*7bb0*/  ISETP.NE.U32.AND P0, PT, R20, RZ, PT ;  /* 0x000000ff1400720c */ /* 0x004fc80003f05070 */
[----:B------:R-:W-:Y:S02]  /*7bc0*/  ISETP.NE.AND.EX P0, PT, R21, RZ, PT, P0 ;  /* 0x000000ff1500720c */ /* 0x000fe40003f05300 */
[----:B0-----:R-:W-:-:S05]  /*7bd0*/  I2FP.F32.U32 R4, R26 ;  /* 0x0000001a00047245 */ /* 0x001fca0000201000 */
[----:B------:R-:W-:-:S04]  /*7be0*/  FMUL R4, R4, UR6 ;  /* 0x0000000604047c20 */ /* 0x000fc80008400000 */
[----:B------:R0:W2:Y:S02]  /*7bf0*/  F2I.U32.TRUNC.NTZ R27, R4 ;  /* 0x00000004001b7305 */ /* 0x0000a4000020f000 */
[----:B-1--4-:R-:W-:Y:S05]  /*7c00*/  @!P0 BRA `(.L_x_167) ;  /* 0x0000000000288947 */ /* 0x012fea0003800000 */
[----:B------:R-:W1:Y:S02]  /*7c10*/  LDC R5, c[0x0][0x634] ;  /* 0x00018d00ff057b82 */ /* 0x000e640000000800 */
[----:B-1----:R-:W-:-:S05]  /*7c20*/  IADD3 R19, P0, R2, R5, RZ ;  /* 0x0000000502137210 */ /* 0x002fca0007f1e0ff */
[----:B------:R-:W-:-:S04]  /*7c30*/  IMAD.X R23, RZ, RZ, R3, P0 ;  /* 0x000000ffff177224 */ /* 0x000fc800000e0603 */
[----:B0-----:R-:W-:-:S04]  /*7c40*/  IMAD.WIDE.U32 R4, R23, R20, RZ ;  /* 0x0000001417047225 */ /* 0x001fc800078e00ff */
[----:B------:R-:W-:-:S04]  /*7c50*/  IMAD.WIDE.U32 R16, P0, R19, R21, R4 ;  /* 0x0000001513107225 */ /* 0x000fc80007800004 */
[----:B------:R-:W-:-:S04]  /*7c60*/  IMAD.WIDE.U32 R4, R19, R20, RZ ;  /* 0x0000001413047225 */ /* 0x000fc800078e00ff */
[----:B------:R-:W-:Y:S01]  /*7c70*/  IMAD.X R19, RZ, RZ, RZ, P0 ;  /* 0x000000ffff137224 */ /* 0x000fe200000e06ff */
[----:B------:R-:W-:Y:S01]  /*7c80*/  IADD3 RZ, P0, R5, R16, RZ ;  /* 0x0000001005ff7210 */ /* 0x000fe20007f1e0ff */
[----:B------:R-:W-:-:S04]  /*7c90*/  IMAD.MOV.U32 R18, RZ, RZ, R17 ;  /* 0x000000ffff127224 */ /* 0x000fc800078e0011 */
[----:B------:R-:W-:-:S08]  /*7ca0*/  IMAD.WIDE.U32.X R18, R23, R21, R18, P0 ;  /* 0x0000001517127225 */ /* 0x000fd000000e0412 */
.L_x_167:
[-CC-:B------:R-:W-:Y:S01]  /*7cb0*/  SHF.R.U64 R22, R18, R6.reuse, R19.reuse ;  /* 0x0000000612167219 */ /* 0x180fe20000001213 */
[----:B------:R-:W1:Y:S01]  /*7cc0*/  LDC.64 R32, c[0x0][0x640] ;  /* 0x00019000ff207b82 */ /* 0x000e620000000a00 */
[----:B0-----:R-:W-:Y:S01]  /*7cd0*/  SHF.R.U32.HI R4, RZ, R6, R19 ;  /* 0x00000006ff047219 */ /* 0x001fe20000011613 */
[----:B--2---:R-:W-:Y:S01]  /*7ce0*/  IMAD.MOV R27, RZ, RZ, -R27 ;  /* 0x000000ffff1b7224 */ /* 0x004fe200078e0a1b */
[----:B------:R-:W-:Y:S01]  /*7cf0*/  IADD3 R17, P0, RZ, -R22, RZ ;  /* 0x80000016ff117210 */ /* 0x000fe20007f1e0ff */
[----:B------:R-:W-:Y:S01]  /*7d00*/  ULDC UR6, c[0x0][0x154] ;  /* 0x0000550000067ab9 */ /* 0x000fe20000000800 */
[----:B------:R-:W-:Y:S02]  /*7d10*/  IMAD.MOV.U32 R19, RZ, RZ, 0x1 ;  /* 0x00000001ff137424 */ /* 0x000fe400078e00ff */
[----:B------:R-:W-:Y:S01]  /*7d20*/  IMAD R27, R29, R27, R26 ;  /* 0x0000001b1d1b7224 */ /* 0x000fe200078e021a */
[----:B------:R-:W0:Y:S01]  /*7d30*/  LDC R16, c[0x0][0x618] ;  /* 0x00018600ff107b82 */ /* 0x000e220000000800 */
[----:B------:R-:W-:-:S04]  /*7d40*/  IMAD.X R5, RZ, RZ, ~R4, P0 ;  /* 0x000000ffff057224 */ /* 0x000fc800000e0e04 */
[-C--:B---3--:R-:W-:Y:S02]  /*7d50*/  IMAD R6, R5, R24.reuse, RZ ;  /* 0x0000001805067224 */ /* 0x088fe400078e02ff */
[C---:B------:R-:W-:Y:S01]  /*7d60*/  IMAD.WIDE.U32 R4, R17.reuse, R24, R2 ;  /* 0x0000001811047225 */ /* 0x040fe200078e0002 */
[----:B------:R-:W2:Y:S03]  /*7d70*/  LDC R18, c[0x0][0x608] ;  /* 0x00018200ff127b82 */ /* 0x000ea60000000800 */
[----:B------:R-:W-:Y:S01]  /*7d80*/  IMAD R17, R17, R25, R6 ;  /* 0x0000001911117224 */ /* 0x000fe200078e0206 */
[----:B------:R-:W-:-:S03]  /*7d90*/  I2FP.F32.U32 R6, R28 ;  /* 0x0000001c00067245 */ /* 0x000fc60000201000 */
[----:B------:R-:W-:Y:S01]  /*7da0*/  IMAD.IADD R5, R5, 0x1, R17 ;  /* 0x0000000105057824 */ /* 0x000fe200078e0211 */
[----:B------:R-:W3:Y:S01]  /*7db0*/  LDC R30, c[0x0][0x658] ;  /* 0x00019600ff1e7b82 */ /* 0x000ee20000000800 */
[----:B-1----:R-:W-:Y:S01]  /*7dc0*/  ISETP.NE.U32.AND P0, PT, R32, RZ, PT ;  /* 0x000000ff2000720c */ /* 0x002fe20003f05070 */
[----:B------:R-:W-:-:S03]  /*7dd0*/  IMAD.MOV.U32 R17, RZ, RZ, -0x1 ;  /* 0xffffffffff117424 */ /* 0x000fc600078e00ff */
[----:B------:R-:W-:-:S03]  /*7de0*/  ISETP.NE.AND.EX P0, PT, R33, RZ, PT, P0 ;  /* 0x000000ff2100720c */ /* 0x000fc60003f05300 */
[----:B------:R-:W1:Y:S01]  /*7df0*/  LDC R25, c[0x0][0x148] ;  /* 0x00005200ff197b82 */ /* 0x000e620000000800 */
[-CC-:B0-----:R-:W-:Y:S02]  /*7e00*/  SHF.R.U64 R20, R4, R16.reuse, R5.reuse ;  /* 0x0000001004147219 */ /* 0x181fe40000001205 */
[----:B------:R-:W-:Y:S01]  /*7e10*/  SHF.R.U32.HI R5, RZ, R16, R5 ;  /* 0x00000010ff057219 */ /* 0x000fe20000011605 */
[----:B------:R-:W-:-:S04]  /*7e20*/  FMUL R16, R6, UR6 ;  /* 0x0000000606107c20 */ /* 0x000fc80008400000 */
[----:B------:R-:W0:Y:S01]  /*7e30*/  LDC R26, c[0x0][0x600] ;  /* 0x00018000ff1a7b82 */ /* 0x000e220000000800 */
[----:B------:R4:W0:Y:S01]  /*7e40*/  F2I.U32.TRUNC.NTZ R23, R16 ;  /* 0x0000001000177305 */ /* 0x000822000020f000 */
[-CC-:B--2---:R-:W-:Y:S02]  /*7e50*/  SHF.R.U64 R6, R20, R18.reuse, R5.reuse ;  /* 0x0000001214067219 */ /* 0x184fe40000001205 */
[----:B------:R-:W-:-:S04]  /*7e60*/  SHF.R.U32.HI R5, RZ, R18, R5 ;  /* 0x00000012ff057219 */ /* 0x000fc80000011605 */
[----:B------:R-:W2:Y:S01]  /*7e70*/  LDC R31, c[0x0][0x648] ;  /* 0x00019200ff1f7b82 */ /* 0x000ea20000000800 */
[-CC-:B---3--:R-:W-:Y:S02]  /*7e80*/  SHF.R.U64 R24, R6, R30.reuse, R5.reuse ;  /* 0x0000001e06187219 */ /* 0x188fe40000001205 */
[-C--:B------:R-:W-:Y:S02]  /*7e90*/  SHF.L.U32 R17, R17, R30.reuse, RZ ;  /* 0x0000001e11117219 */ /* 0x080fe400000006ff */
[-C--:B------:R-:W-:Y:S01]  /*7ea0*/  SHF.R.U32.HI R5, RZ, R30.reuse, R5 ;  /* 0x0000001eff057219 */ /* 0x080fe20000011605 */
[----:B------:R-:W-:Y:S01]  /*7eb0*/  IMAD.MOV.U32 R4, RZ, RZ, R24 ;  /* 0x000000ffff047224 */ /* 0x000fe200078e0018 */
[----:B------:R-:W-:Y:S01]  /*7ec0*/  SHF.L.U32 R30, R19, R30, RZ ;  /* 0x0000001e131e7219 */ /* 0x000fe200000006ff */
[----:B------:R-:W3:Y:S01]  /*7ed0*/  LDC R34, c[0x0][0x638] ;  /* 0x00018e00ff227b82 */ /* 0x000ee20000000800 */
[----:B------:R-:W-:-:S07]  /*7ee0*/  LOP3.LUT R29, RZ, R17, RZ, 0x33, !PT ;  /* 0x00000011ff1d7212 */ /* 0x000fce00078e33ff */
[----:B------:R-:W0:Y:S01]  /*7ef0*/  LDC R35, c[0x0][0x610] ;  /* 0x00018400ff237b82 */ /* 0x000e220000000800 */
        /* <DEDUP_REMOVED lines=11> */
.L_x_168:
[----:B--2---:R-:W-:Y:S01]  /*7fb0*/  SHF.R.U64 R4, R4, R31, R5 ;  /* 0x0000001f04047219 */ /* 0x004fe20000001205 */
[----:B0-----:R-:W-:Y:S01]  /*7fc0*/  VIADD R19, R26, 0xffffffff ;  /* 0xffffffff1a137836 */ /* 0x001fe20000000000 */
[----:B------:R-:W-:Y:S01]  /*7fd0*/  LOP3.LUT R17, R6, R29, RZ, 0xc0, !PT ;  /* 0x0000001d06117212 */ /* 0x000fe200078ec0ff */
[----:B------:R-:W-:Y:S02]  /*7fe0*/  IMAD.MOV R23, RZ, RZ, -R23 ;  /* 0x000000ffff177224 */ /* 0x000fe400078e0a17 */
[----:B------:R-:W-:Y:S02]  /*7ff0*/  IMAD.MOV R5, RZ, RZ, -R4 ;  /* 0x000000ffff057224 */ /* 0x000fe400078e0a04 */
[----:B------:R-:W-:Y:S01]  /*8000*/  IMAD R6, R30, R4, R17 ;  /* 0x000000041e067224 */ /* 0x000fe200078e0211 */
[----:B------:R-:W-:Y:S01]  /*8010*/  LOP3.LUT R17, R20, R19, RZ, 0xc0, !PT ;  /* 0x0000001314117212 */ /* 0x000fe200078ec0ff */
[----:B-1----:R-:W-:Y:S02]  /*8020*/  @P2 IMAD R27, R25, R23, R28 ;  /* 0x00000017191b2224 */ /* 0x002fe400078e021c */
[----:B---3--:R-:W-:-:S02]  /*8030*/  IMAD R4, R5, R34, R24 ;  /* 0x0000002205047224 */ /* 0x008fc400078e0218 */
[----:B------:R-:W-:Y:S02]  /*8040*/  IMAD R6, R6, R35, R27 ;  /* 0x0000002306067224 */ /* 0x000fe400078e021b */
[----:B------:R-:W-:Y:S02]  /*8050*/  IMAD R17, R4, R26, R17 ;  /* 0x0000001a04117224 */ /* 0x000fe400078e0211 */
[----:B------:R-:W-:Y:S02]  /*8060*/  IMAD.MOV.U32 R16, RZ, RZ, 0x1 ;  /* 0x00000001ff107424 */ /* 0x000fe400078e00ff */
[----:B------:R-:W-:Y:S01]  /*8070*/  IMAD.MOV.U32 R4, RZ, RZ, R22 ;  /* 0x000000ffff047224 */ /* 0x000fe200078e0016 */
[----:B------:R-:W-:Y:S02]  /*8080*/  SEL R5, R17, R6, !P2 ;  /* 0x0000000611057207 */ /* 0x000fe40005000000 */
[----:B------:R-:W-:-:S07]  /*8090*/  SEL R6, R6, R17, !P2 ;  /* 0x0000001106067207 */ /* 0x000fce0005000000 */
.L_x_166:
[----:B------:R-:W-:Y:S02]  /*80a0*/  LOP3.LUT P0, RZ, R16, 0xff, RZ, 0xc0, !PT ;  /* 0x000000ff10ff7812 */ /* 0x000fe4000780c0ff */
[----:B------:R-:W-:-:S11]  /*80b0*/  LOP3.LUT R148, R148, 0x1, RZ, 0x3c, !PT ;  /* 0x0000000194947812 */ /* 0x000fd600078e3cff */
[----:B------:R-:W-:Y:S05]  /*80c0*/  @P0 BRA `(.L_x_169) ;  /* 0xffffff9000e40947 */ /* 0x000fea000383ffff */
[----:B------:R-:W-:Y:S05]  /*80d0*/  EXIT ;  /* 0x000000000000794d */ /* 0x000fea0003800000 */
.L_x_13:
[----:B------:R-:W-:-:S08]  /*80e0*/  ISETP.NE.AND P0, PT, R20, RZ, PT ;  /* 0x000000ff1400720c */ /* 0x000fd00003f05270 */
[----:B-----5:R-:W0:-:S00]  /*80f0*/  USETMAXREG.DEALLOC.CTAPOOL 0x28 ;  /* 0x00000028000079c8 */ /* 0x020e0000080e0500 */
[----:B------:R-:W-:Y:S05]  /*8100*/  @P0 EXIT ;  /* 0x000000000000094d */ /* 0x000fea0003800000 */
[----:B0-----:R-:W-:Y:S01]  /*8110*/  LOP3.LUT P0, RZ, R16, 0xff, RZ, 0xc0, !PT ;  /* 0x000000ff10ff7812 */ /* 0x001fe2000780c0ff */
[----:B------:R-:W-:Y:S02]  /*8120*/  IMAD.MOV.U32 R12, RZ, RZ, 0x1 ;  /* 0x00000001ff0c7424 */ /* 0x000fe400078e00ff */
[----:B------:R-:W-:-:S10]  /*8130*/  IMAD.MOV.U32 R15, RZ, RZ, RZ ;  /* 0x000000ffff0f7224 */ /* 0x000fd400078e00ff */
[----:B------:R-:W-:Y:S05]  /*8140*/  @!P0 BRA `(.L_x_170) ;  /* 0x0000000c00108947 */ /* 0x000fea0003800000 */
[----:B------:R-:W-:Y:S01]  /*8150*/  LOP3.LUT P0, RZ, R13, 0x1f, RZ, 0xc0, !PT ;  /* 0x0000001f0dff7812 */ /* 0x000fe2000780c0ff */
[----:B------:R-:W-:Y:S01]  /*8160*/  ULDC UR5, c[0x0][0x658] ;  /* 0x0001960000057ab9 */ /* 0x000fe20000000800 */
[----:B------:R-:W-:Y:S01]  /*8170*/  UMOV UR6, 0xffffffff ;  /* 0xffffffff00067882 */ /* 0x000fe20000000000 */
[----:B------:R-:W-:Y:S01]  /*8180*/  BSSY B0, `(.L_x_170) ;  /* 0x00000c0000007945 */ /* 0x000fe20003800000 */
[----:B------:R-:W-:Y:S01]  /*8190*/  USHF.L.U32 UR6, UR6, UR5, URZ ;  /* 0x0000000506067299 */ /* 0x000fe2000800063f */
[C---:B------:R-:W-:Y:S01]  /*81a0*/  ISETP.NE.AND P3, PT, R11.reuse, RZ, PT ;  /* 0x000000ff0b00720c */ /* 0x040fe20003f65270 */
[----:B------:R-:W-:Y:S01]  /*81b0*/  IMAD.MOV.U32 R14, RZ, RZ, 0x1 ;  /* 0x00000001ff0e7424 */ /* 0x000fe200078e00ff */
[----:B------:R-:W-:Y:S01]  /*81c0*/  ISETP.NE.OR P0, PT, R11, RZ, !P0 ;  /* 0x000000ff0b00720c */ /* 0x000fe20004705670 */
[----:B------:R-:W-:Y:S01]  /*81d0*/  IMAD.MOV.U32 R12, RZ, RZ, 0x1 ;  /* 0x00000001ff0c7424 */ /* 0x000fe200078e00ff */
[----:B------:R-:W-:Y:S01]  /*81e0*/  LOP3.LUT R13, R7, 0x2, RZ, 0xfc, !PT ;  /* 0x00000002070d7812 */ /* 0x000fe200078efcff */
[----:B------:R-:W-:Y:S01]  /*81f0*/  IMAD.MOV.U32 R15, RZ, RZ, RZ ;  /* 0x000000ffff0f7224 */ /* 0x000fe200078e00ff */
[----:B------:R-:W-:Y:S01]  /*8200*/  ULDC UR4, c[0x0][0x600] ;  /* 0x0001800000047ab9 */ /* 0x000fe20000000800 */
[----:B------:R-:W-:Y:S01]  /*8210*/  UMOV UR7, 0x1 ;  /* 0x0000000100077882 */ /* 0x000fe20000000000 */
[----:B------:R-:W-:-:S02]  /*8220*/  UIADD3 UR22, UR13, 0x1, URZ ;  /* 0x000000010d167890 */ /* 0x000fc4000fffe03f */
[----:B------:R-:W-:Y:S02]  /*8230*/  UIADD3 UR16, UR4, -0x1, URZ ;  /* 0xffffffff04107890 */ /* 0x000fe4000fffe03f */
[----:B------:R-:W-:Y:S02]  /*8240*/  USHF.L.U32 UR18, UR7, UR5, URZ ;  /* 0x0000000507127299 */ /* 0x000fe4000800063f */
[----:B------:R-:W-:Y:S01]  /*8250*/  ULOP3.LUT UR17, URZ, UR6, URZ, 0x33, !UPT ;  /* 0x000000063f117292 */ /* 0x000fe2000f8e333f */
[----:B------:R-:W-:-:S11]  /*8260*/  ULDC.64 UR20, c[0x0][0x198] ;  /* 0x0000660000147ab9 */ /* 0x000fd60000000a00 */
.L_x_182:
[----:B------:R-:W-:-:S03]  /*8270*/  UMOV UR4, 0xffffffff ;  /* 0xffffffff00047882 */ /* 0x000fc60000000000 */
[----:B------:R-:W-:Y:S05]  /*8280*/  BRA.DIV UR4, `(.L_x_171) ;  /* 0x00000012044c7947 */ /* 0x000fea000b800000 */
[----:B------:R-:W-:-:S13]  /*8290*/  ELECT P1, URZ, PT ;  /* 0x00000000003f782f */ /* 0x000fda0003820000 */
.L_x_198:
[----:B------:R-:W0:Y:S01]  /*82a0*/  LDC R10, c[0x0][0x28c] ;  /* 0x0000a300ff0a7b82 */ /* 0x000e220000000800 */
[----:B------:R-:W-:Y:S01]  /*82b0*/  BSSY B1, `(.L_x_172) ;  /* 0x0000037000017945 */ /* 0x000fe20003800000 */
[----:B0-----:R-:W-:-:S13]  /*82c0*/  ISETP.LT.OR P1, PT, R10, 0x1, !P1 ;  /* 0x000000010a00780c */ /* 0x001fda0004f21670 */
[----:B------:R-:W-:Y:S05]  /*82d0*/  @P1 BRA `(.L_x_173) ;  /* 0x0000000000d01947 */ /* 0x000fea0003800000 */
[----:B------:R-:W-:Y:S02]  /*82e0*/  IMAD.SHL.U32 R16, R5, 0x80, RZ ;  /* 0x0000008005107824 */ /* 0x000fe400078e00ff */
[----:B------:R-:W-:Y:S02]  /*82f0*/  IMAD.SHL.U32 R17, R6, 0x40, RZ ;  /* 0x0000004006117824 */ /* 0x000fe400078e00ff */
[----:B------:R-:W-:Y:S02]  /*8300*/  IMAD.MOV.U32 R18, RZ, RZ, RZ ;  /* 0x000000ffff127224 */ /* 0x000fe400078e00ff */
[----:B------:R-:W-:Y:S02]  /*8310*/  IMAD.U32 R20, RZ, RZ, UR22 ;  /* 0x00000016ff147e24 */ /* 0x000fe4000f8e00ff */
[----:B------:R-:W-:Y:S02]  /*8320*/  IMAD.MOV.U32 R5, RZ, RZ, R12 ;  /* 0x000000ffff057224 */ /* 0x000fe400078e000c */
[----:B------:R-:W-:-:S07]  /*8330*/  IMAD.MOV.U32 R6, RZ, RZ, R15 ;  /* 0x000000ffff067224 */ /* 0x000fce00078e000f */
.L_x_177:
[----:B------:R-:W0:Y:S01]  /*8340*/  S2R R11, SR_CgaCtaId ;  /* 0x00000000000b7919 */ /* 0x000e220000008800 */
[----:B------:R-:W-:-:S04]  /*8350*/  MOV R10, 0x400 ;  /* 0x00000400000a7802 */ /* 0x000fc80000000f00 */
[----:B0-----:R-:W-:Y:S02]  /*8360*/  LEA R21, R11, R10, 0x18 ;  /* 0x0000000a0b157211 */ /* 0x001fe400078ec0ff */
[----:B------:R-:W-:Y:S01]  /*8370*/  SHF.L.U32 R10, R5, 0x1f, RZ ;  /* 0x0000001f050a7819 */ /* 0x000fe200000006ff */
[----:B------:R-:W0:Y:S02]  /*8380*/  @!P3 LDC R11, c[0x0][0x500] ;  /* 0x00014000ff0bbb82 */ /* 0x000e240000000800 */
[----:B------:R-:W-:-:S04]  /*8390*/  IMAD R19, R6, 0x8, R21 ;  /* 0x0000000806137824 */ /* 0x000fc800078e0215 */
[----:B------:R-:W1:Y:S02]  /*83a0*/  SYNCS.PHASECHK.TRANS64.TRYWAIT P1, [R19+URZ+0x38], R10 ;  /* 0x0000380a130075a7 */ /* 0x000e64000802017f */
[----:B-1----:R-:W-:Y:S05]  /*83b0*/  @!P1 BRA `(.L_x_174) ;  /* 0x0000001000209947 */ /* 0x002fea0003800000 */
.L_x_199:
[----:B-1----:R-:W-:Y:S01]  /*83c0*/  PRMT R10, R13, 0x9910, RZ ;  /* 0x000099100d0a7816 */ /* 0x002fe200000000ff */
[----:B0-----:R0:W-:Y:S03]  /*83d0*/  @!P3 SYNCS.ARRIVE.TRANS64 RZ, [R19+URZ], R11 ;  /* 0x0000000b13ffb9a7 */ /* 0x0011e6000800003f */
[----:B------:R-:W-:-:S13]  /*83e0*/  ISETP.NE.AND P1, PT, R10, 0x2, PT ;  /* 0x000000020a00780c */ /* 0x000fda0003f25270 */
[----:B0-----:R-:W-:Y:S05]  /*83f0*/  @P1 BRA `(.L_x_175) ;  /* 0x0000000000041947 */ /* 0x001fea0003800000 */
[----:B------:R-:W-:Y:S01]  /*8400*/  BPT.TRAP 0x1 ;  /* 0x000000040000795c */ /* 0x000fe20000300000 */
.L_x_175:
[----:B------:R-:W-:Y:S05]  /*8410*/  @P0 BRA `(.L_x_176) ;  /* 0x0000000000040947 */ /* 0x000fea0003800000 */
[----:B------:R-:W-:Y:S01]  /*8420*/  BPT.TRAP 0x1 ;  /* 0x000000040000795c */ /* 0x000fe20000300000 */
.L_x_176:
[C-C-:B------:R-:W-:Y:S01]  /*8430*/  IMAD R10, R6.reuse, 0x2000, R21.reuse ;  /* 0x00002000060a7824 */ /* 0x140fe200078e0215 */
[----:B------:R-:W-:Y:S01]  /*8440*/  R2UR UR9, R19 ;  /* 0x00000000130972ca */ /* 0x000fe200000e0000 */
[----:B------:R-:W-:Y:S01]  /*8450*/  IMAD R21, R6, 0x4000, R21 ;  /* 0x0000400006157824 */ /* 0x000fe200078e0215 */
[----:B------:R-:W-:Y:S01]  /*8460*/  UIADD3 UR4, UP0, UR20, 0xf0, URZ ;  /* 0x000000f014047890 */ /* 0x000fe2000ff1e03f */
[----:B------:R-:W-:Y:S01]  /*8470*/  VIADD R20, R20, 0xffffffff ;  /* 0xffffffff14147836 */ /* 0x000fe20000000000 */
[----:B------:R-:W-:Y:S01]  /*8480*/  R2UR UR5, R10 ;  /* 0x000000000a0572ca */ /* 0x000fe200000e0000 */
[----:B------:R-:W-:Y:S01]  /*8490*/  UIADD3 UR24, UP1, UR20, 0x1f0, URZ ;  /* 0x000001f014187890 */ /* 0x000fe2000ff3e03f */
[----:B------:R-:W-:Y:S01]  /*84a0*/  R2UR UR8, R21 ;  /* 0x00000000150872ca */ /* 0x000fe200000e0000 */
[----:B------:R-:W-:Y:S01]  /*84b0*/  VIADD R6, R6, 0x1 ;  /* 0x0000000106067836 */ /* 0x000fe20000000000 */
[----:B------:R-:W-:Y:S01]  /*84c0*/  R2UR UR11, R17 ;  /* 0x00000000110b72ca */ /* 0x000fe200000e0000 */
[----:B------:R-:W-:Y:S01]  /*84d0*/  UIADD3.X UR25, URZ, UR21, URZ, UP1, !UPT ;  /* 0x000000153f197290 */ /* 0x000fe20008ffe43f */
[----:B------:R-:W-:Y:S01]  /*84e0*/  R2UR UR10, R18 ;  /* 0x00000000120a72ca */ /* 0x000fe200000e0000 */
[----:B------:R-:W-:Y:S01]  /*84f0*/  UMOV UR6, 0x0 ;  /* 0x0000000000067882 */ /* 0x000fe20000000000 */
[----:B------:R-:W-:Y:S01]  /*8500*/  R2UR UR12, R4 ;  /* 0x00000000040c72ca */ /* 0x000fe200000e0000 */
[----:B------:R-:W-:Y:S01]  /*8510*/  UMOV UR7, 0x10000000 ;  /* 0x1000000000077882 */ /* 0x000fe20000000000 */
[----:B------:R-:W-:Y:S01]  /*8520*/  R2UR UR19, R16 ;  /* 0x00000000101372ca */ /* 0x000fe200000e0000 */
[----:B------:R-:W-:Y:S01]  /*8530*/  VIADD R18, R18, 0x80 ;  /* 0x0000008012127836 */ /* 0x000fe20000000000 */
[----:B------:R-:W-:Y:S01]  /*8540*/  ISETP.GT.AND P4, PT, R20, 0x1, PT ;  /* 0x000000011400780c */ /* 0x000fe20003f84270 */
[----:B------:R-:W-:Y:S01]  /*8550*/  UIADD3 UR14, UR5, 0x180, URZ ;  /* 0x00000180050e7890 */ /* 0x000fe2000fffe03f */
[----:B------:R-:W-:Y:S01]  /*8560*/  ISETP.NE.AND P1, PT, R6, 0x7, PT ;  /* 0x000000070600780c */ /* 0x000fe20003f25270 */
[----:B------:R-:W-:-:S02]  /*8570*/  UIADD3.X UR5, URZ, UR21, URZ, UP0, !UPT ;  /* 0x000000153f057290 */ /* 0x000fc400087fe43f */
[----:B------:R-:W-:Y:S01]  /*8580*/  UIADD3 UR15, UR8, 0xe180, URZ ;  /* 0x0000e180080f7890 */ /* 0x000fe2000fffe03f */
[----:B------:R-:W-:Y:S02]  /*8590*/  SEL R10, RZ, 0x1, P1 ;  /* 0x00000001ff0a7807 */ /* 0x000fe40000800000 */
[----:B------:R-:W-:Y:S01]  /*85a0*/  UMOV UR8, UR14 ;  /* 0x0000000e00087c82 */ /* 0x000fe20008000000 */
[----:B------:R-:W-:Y:S02]  /*85b0*/  SEL R6, R6, RZ, P1 ;  /* 0x000000ff06067207 */ /* 0x000fe40000800000 */
[----:B------:R-:W-:Y:S01]  /*85c0*/  LOP3.LUT R5, R5, R10, RZ, 0x3c, !PT ;  /* 0x0000000a05057212 */ /* 0x000fe200078e3cff */
[----:B------:R0:W-:Y:S02]  /*85d0*/  UTMALDG.3D [UR8], [UR4], desc[UR6] ;  /* 0x00000608040075b4 */ /* 0x0001e40008011000 */
[----:B0-----:R-:W-:Y:S01]  /*85e0*/  UMOV UR8, UR15 ;  /* 0x0000000f00087c82 */ /* 0x001fe20008000000 */
[----:B------:R-:W-:-:S02]  /*85f0*/  UMOV UR11, UR19 ;  /* 0x00000013000b7c82 */ /* 0x000fc40008000000 */
[----:B------:R0:W-:Y:S02]  /*8600*/  UTMALDG.3D [UR8], [UR24], desc[UR6] ;  /* 0x00000608180075b4 */ /* 0x0001e40008011000 */
[----:B0-----:R-:W-:Y:S05]  /*8610*/  @P4 BRA `(.L_x_177) ;  /* 0xfffffffc00484947 */ /* 0x001fea000383ffff */
.L_x_173:
[----:B------:R-:W-:Y:S05]  /*8620*/  BSYNC B1 ;  /* 0x0000000000017941 */ /* 0x000fea0003800000 */
.L_x_172:
[----:B------:R-:W-:Y:S01]  /*8630*/  LOP3.LUT P5, RZ, R14, 0xff, RZ, 0xc0, !PT ;  /* 0x000000ff0eff7812 */ /* 0x000fe200078ac0ff */
[----:B------:R-:W-:Y:S01]  /*8640*/  VIADD R6, R15, UR13 ;  /* 0x0000000d0f067c36 */ /* 0x000fe20008000000 */
[----:B------:R-:W-:Y:S02]  /*8650*/  UISETP.GE.U32.AND UP0, UPT, UR13, 0x7, UPT ;  /* 0x000000070d00788c */ /* 0x000fe4000bf06070 */
[----:B------:R-:W-:Y:S01]  /*8660*/  IMAD.U32 R14, RZ, RZ, UR13 ;  /* 0x0000000dff0e7e24 */ /* 0x000fe2000f8e00ff */
[----:B------:R-:W-:Y:S01]  /*8670*/  ULDC.64 UR4, c[0x0][0x650] ;  /* 0x0001940000047ab9 */ /* 0x000fe20000000a00 */
[C---:B------:R-:W-:Y:S01]  /*8680*/  IMAD.WIDE.U32 R4, R6.reuse, 0x24924925, RZ ;  /* 0x2492492506047825 */ /* 0x040fe200078e00ff */
[C---:B------:R-:W-:Y:S01]  /*8690*/  ISETP.GT.U32.AND P1, PT, R6.reuse, 0x6, PT ;  /* 0x000000060600780c */ /* 0x040fe20003f24070 */
[----:B------:R-:W-:Y:S01]  /*86a0*/  BSSY B1, `(.L_x_178) ;  /* 0x000006b000017945 */ /* 0x000fe20003800000 */
[----:B------:R-:W-:Y:S01]  /*86b0*/  PLOP3.LUT P4, PT, PT, PT, UP0, 0x80, 0x0 ;  /* 0x000000000000781c */ /* 0x000fe20003f8f008 */
[----:B------:R-:W-:Y:S01]  /*86c0*/  IMAD.IADD R4, R6, 0x1, -R5 ;  /* 0x0000000106047824 */ /* 0x000fe200078e0a05 */
[----:B------:R-:W-:-:S02]  /*86d0*/  ISETP.LT.U32.AND P1, PT, R14, 0x7, P1 ;  /* 0x000000070e00780c */ /* 0x000fc40000f21070 */
[----:B------:R-:W-:Y:S01]  /*86e0*/  PRMT R14, RZ, 0x7610, R14 ;  /* 0x00007610ff0e7816 */ /* 0x000fe2000000000e */
[----:B------:R-:W0:Y:S01]  /*86f0*/  @P5 S2R R11, SR_CgaCtaId ;  /* 0x00000000000b5919 */ /* 0x000e220000008800 */
[----:B------:R-:W-:Y:S02]  /*8700*/  @P5 MOV R10, 0x400 ;  /* 0x00000400000a5802 */ /* 0x000fe40000000f00 */
[----:B------:R-:W-:Y:S01]  /*8710*/  LEA.HI R4, R4, R5, RZ, 0x1f ;  /* 0x0000000504047211 */ /* 0x000fe200078ff8ff */
[----:B------:R-:W-:-:S03]  /*8720*/  IMAD.MOV.U32 R5, RZ, RZ, -0x1 ;  /* 0xffffffffff057424 */ /* 0x000fc600078e00ff */
[----:B------:R-:W-:Y:S01]  /*8730*/  SHF.R.U32.HI R15, RZ, 0x2, R4 ;  /* 0x00000002ff0f7819 */ /* 0x000fe20000011604 */
[----:B------:R-:W-:Y:S01]  /*8740*/  IMAD.MOV.U32 R4, RZ, RZ, -0x1 ;  /* 0xffffffffff047424 */ /* 0x000fe200078e00ff */
[----:B0-----:R-:W-:Y:S02]  /*8750*/  @P5 LEA R10, R11, R10, 0x18 ;  /* 0x0000000a0b0a5211 */ /* 0x001fe400078ec0ff */
[----:B------:R-:W-:Y:S02]  /*8760*/  SEL R11, RZ, 0x1, !P1 ;  /* 0x00000001ff0b7807 */ /* 0x000fe40004800000 */
[----:B------:R-:W-:Y:S01]  /*8770*/  IADD3 R2, P1, R2, R8, RZ ;  /* 0x0000000802027210 */ /* 0x000fe20007f3e0ff */
[----:B------:R0:W-:Y:S01]  /*8780*/  @P5 SYNCS.ARRIVE.TRANS64.A1T0 RZ, [R10+URZ+0xa8], RZ ;  /* 0x0000a8ff0aff59a7 */ /* 0x0001e2000810003f */
[----:B------:R-:W-:-:S03]  /*8790*/  LOP3.LUT R12, R12, R11, RZ, 0x3c, !PT ;  /* 0x0000000b0c0c7212 */ /* 0x000fc600078e3cff */
[----:B------:R-:W-:Y:S01]  /*87a0*/  IMAD.X R3, R3, 0x1, R0, P1 ;  /* 0x0000000103037824 */ /* 0x000fe200008e0600 */
[----:B------:R-:W-:Y:S02]  /*87b0*/  ISETP.GE.U32.AND P1, PT, R2, UR4, PT ;  /* 0x0000000402007c0c */ /* 0x000fe4000bf26070 */
[----:B------:R-:W-:Y:S01]  /*87c0*/  @P4 LOP3.LUT R12, R12, 0x1, R15, 0x78, !PT ;  /* 0x000000010c0c4812 */ /* 0x000fe200078e780f */
[----:B------:R-:W-:Y:S01]  /*87d0*/  IMAD R15, R15, -0x7, R6 ;  /* 0xfffffff90f0f7824 */ /* 0x000fe200078e0206 */
[----:B------:R-:W-:Y:S01]  /*87e0*/  ISETP.GE.U32.AND.EX P1, PT, R3, UR5, PT, P1 ;  /* 0x0000000503007c0c */ /* 0x000fe2000bf26110 */
[----:B------:R-:W-:Y:S01]  /*87f0*/  IMAD.MOV.U32 R6, RZ, RZ, -0x1 ;  /* 0xffffffffff067424 */ /* 0x000fe200078e00ff */
[----:B0-----:R-:W-:-:S11]  /*8800*/  PRMT R10, RZ, 0x7610, R10 ;  /* 0x00007610ff0a7816 */ /* 0x001fd6000000000a */
[----:B------:R-:W-:Y:S05]  /*8810*/  @P1 BRA `(.L_x_179) ;  /* 0x00000004004c1947 */ /* 0x000fea0003800000 */
[----:B------:R-:W0:Y:S01]  /*8820*/  S2R R17, SR_CTAID.X ;  /* 0x0000000000117919 */ /* 0x000e220000002500 */
[----:B------:R-:W-:Y:S01]  /*8830*/  ULDC.64 UR4, c[0x0][0x628] ;  /* 0x00018a0000047ab9 */ /* 0x000fe20000000a00 */
[----:B------:R-:W1:Y:S01]  /*8840*/  LDC R18, c[0x0][0x144] ;  /* 0x00005100ff127b82 */ /* 0x000e620000000800 */
[----:B------:R-:W-:Y:S01]  /*8850*/  ISETP.NE.U32.AND P1, PT, RZ, UR4, PT ;  /* 0x00000004ff007c0c */ /* 0x000fe2000bf25070 */
[----:B------:R-:W2:Y:S01]  /*8860*/  S2R R6, SR_CTAID.Y ;  /* 0x0000000000067919 */ /* 0x000ea20000002600 */
[----:B------:R-:W-:Y:S01]  /*8870*/  ULDC UR6, c[0x0][0x150] ;  /* 0x0000540000067ab9 */ /* 0x000fe20000000800 */
[----:B------:R-:W-:Y:S01]  /*8880*/  ULDC UR7, c[0x0][0x630] ;  /* 0x00018c0000077ab9 */ /* 0x000fe20000000800 */
[----:B------:R-:W-:Y:S01]  /*8890*/  ISETP.NE.AND.EX P1, PT, RZ, UR5, PT, P1 ;  /* 0x00000005ff007c0c */ /* 0x000fe2000bf25310 */
[----:B------:R-:W-:Y:S01]  /*88a0*/  IMAD.MOV.U32 R4, RZ, RZ, R2 ;  /* 0x000000ffff047224 */ /* 0x000fe200078e0002 */
[----:B0-----:R-:W-:-:S05]  /*88b0*/  I2FP.F32.U32 R5, R17 ;  /* 0x0000001100057245 */ /* 0x001fca0000201000 */
[----:B------:R-:W-:Y:S01]  /*88c0*/  FMUL R20, R5, UR6 ;  /* 0x0000000605147c20 */ /* 0x000fe20008400000 */
[----:B------:R-:W-:-:S05]  /*88d0*/  IMAD.MOV.U32 R5, RZ, RZ, R3 ;  /* 0x000000ffff057224 */ /* 0x000fca00078e0003 */
[----:B--2---:R-:W-:Y:S05]  /*88e0*/  @!P1 BRA `(.L_x_180) ;  /* 0x0000000000289947 */ /* 0x004fea0003800000 */
[----:B------:R-:W-:Y:S02]  /*88f0*/  ULDC UR6, c[0x0][0x634] ;  /* 0x00018d0000067ab9 */ /* 0x000fe40000000800 */
[----:B------:R-:W-:-:S05]  /*8900*/  IADD3 R5, P1, R2, UR6, RZ ;  /* 0x0000000602057c10 */ /* 0x000fca000ff3e0ff */
[----:B------:R-:W-:-:S04]  /*8910*/  IMAD.X R19, RZ, RZ, R3, P1 ;  /* 0x000000ffff137224 */ /* 0x000fc800008e0603 */
[----:B------:R-:W-:-:S04]  /*8920*/  IMAD.WIDE.U32 R10, R19, UR4, RZ ;  /* 0x00000004130a7c25 */ /* 0x000fc8000f8e00ff */
[----:B------:R-:W-:-:S04]  /*8930*/  IMAD.WIDE.U32 R10, P1, R5, UR5, R10 ;  /* 0x00000005050a7c25 */ /* 0x000fc8000f82000a */
[----:B------:R-:W-:-:S04]  /*8940*/  IMAD.WIDE.U32 R4, R5, UR4, RZ ;  /* 0x0000000405047c25 */ /* 0x000fc8000f8e00ff */
[----:B------:R-:W-:Y:S01]  /*8950*/  IMAD.MOV.U32 R4, RZ, RZ, R11 ;  /* 0x000000ffff047224 */ /* 0x000fe200078e000b */
[----:B------:R-:W-:Y:S01]  /*8960*/  IADD3 RZ, P4, R5, R10, RZ ;  /* 0x0000000a05ff7210 */ /* 0x000fe20007f9e0ff */
[----:B------:R-:W-:-:S04]  /*8970*/  IMAD.X R5, RZ, RZ, RZ, P1 ;  /* 0x000000ffff057224 */ /* 0x000fc800008e06ff */
[----:B------:R-:W-:-:S08]  /*8980*/  IMAD.WIDE.U32.X R4, R19, UR5, R4, P4 ;  /* 0x0000000513047c25 */ /* 0x000fd0000a0e0404 */
.L_x_180:
[--C-:B------:R-:W-:Y:S01]  /*8990*/  SHF.R.U64 R16, R4, UR7, R5.reuse ;  /* 0x0000000704107c19 */ /* 0x100fe20008001205 */
[----:B------:R-:W0:Y:S01]  /*89a0*/  F2I.U32.TRUNC.NTZ R20, R20 ;  /* 0x0000001400147305 */ /* 0x000e22000020f000 */
[----:B------:R-:W-:Y:S01]  /*89b0*/  SHF.R.U32.HI R4, RZ, UR7, R5 ;  /* 0x00000007ff047c19 */ /* 0x000fe20008011605 */
[----:B------:R-:W-:Y:S01]  /*89c0*/  ULDC.64 UR4, c[0x0][0x620] ;  /* 0x0001880000047ab9 */ /* 0x000fe20000000a00 */
[----:B------:R-:W-:Y:S01]  /*89d0*/  IADD3 R11, P1, RZ, -R16, RZ ;  /* 0x80000010ff0b7210 */ /* 0x000fe20007f3e0ff */
[----:B------:R-:W-:Y:S01]  /*89e0*/  ULDC.64 UR6, c[0x0][0x640] ;  /* 0x0001900000067ab9 */ /* 0x000fe20000000a00 */
[----:B------:R-:W2:Y:S03]  /*89f0*/  LDC R21, c[0x0][0x148] ;  /* 0x00005200ff157b82 */ /* 0x000ea60000000800 */
[----:B------:R-:W-:Y:S01]  /*8a00*/  IMAD.X R4, RZ, RZ, ~R4, P1 ;  /* 0x000000ffff047224 */ /* 0x000fe200008e0e04 */
[----:B------:R-:W-:-:S03]  /*8a10*/  ISETP.NE.U32.AND P1, PT, RZ, UR6, PT ;  /* 0x00000006ff007c0c */ /* 0x000fc6000bf25070 */
[----:B------:R-:W-:Y:S01]  /*8a20*/  IMAD R10, R4, UR4, RZ ;  /* 0x00000004040a7c24 */ /* 0x000fe2000f8e02ff */
[----:B------:R-:W-:Y:S01]  /*8a30*/  ISETP.NE.AND.EX P1, PT, RZ, UR7, PT, P1 ;  /* 0x00000007ff007c0c */ /* 0x000fe2000bf25310 */
[----:B------:R-:W-:Y:S01]  /*8a40*/  IMAD.WIDE.U32 R4, R11, UR4, R2 ;  /* 0x000000040b047c25 */ /* 0x000fe2000f8e0002 */
[----:B------:R-:W-:-:S03]  /*8a50*/  ULDC UR4, c[0x0][0x618] ;  /* 0x0001860000047ab9 */ /* 0x000fc60000000800 */
[----:B------:R-:W-:Y:S01]  /*8a60*/  IMAD R11, R11, UR5, R10 ;  /* 0x000000050b0b7c24 */ /* 0x000fe2000f8e020a */
[----:B------:R-:W-:Y:S01]  /*8a70*/  ULDC UR5, c[0x0][0x154] ;  /* 0x0000550000057ab9 */ /* 0x000fe20000000800 */
[----:B0-----:R-:W-:Y:S02]  /*8a80*/  IMAD.MOV R10, RZ, RZ, -R20 ;  /* 0x000000ffff0a7224 */ /* 0x001fe400078e0a14 */
[----:B------:R-:W-:Y:S02]  /*8a90*/  IMAD.IADD R5, R5, 0x1, R11 ;  /* 0x0000000105057824 */ /* 0x000fe400078e020b */
[----:B-1----:R-:W-:Y:S01]  /*8aa0*/  IMAD R17, R18, R10, R17 ;  /* 0x0000000a12117224 */ /* 0x002fe200078e0211 */
[----:B------:R-:W-:Y:S02]  /*8ab0*/  I2FP.F32.U32 R10, R6 ;  /* 0x00000006000a7245 */ /* 0x000fe40000201000 */
[--C-:B------:R-:W-:Y:S02]  /*8ac0*/  SHF.R.U64 R18, R4, UR4, R5.reuse ;  /* 0x0000000404127c19 */ /* 0x100fe40008001205 */
[----:B------:R-:W-:Y:S01]  /*8ad0*/  SHF.R.U32.HI R5, RZ, UR4, R5 ;  /* 0x00000004ff057c19 */ /* 0x000fe20008011605 */
[----:B------:R-:W-:Y:S01]  /*8ae0*/  FMUL R10, R10, UR5 ;  /* 0x000000050a0a7c20 */ /* 0x000fe20008400000 */
[----:B------:R-:W-:-:S02]  /*8af0*/  ULDC UR4, c[0x0][0x608] ;  /* 0x0001820000047ab9 */ /* 0x000fc40000000800 */
[--C-:B------:R-:W-:Y:S01]  /*8b00*/  SHF.R.U64 R20, R18, UR4, R5.reuse ;  /* 0x0000000412147c19 */ /* 0x100fe20008001205 */
[----:B------:R0:W1:Y:S01]  /*8b10*/  F2I.U32.TRUNC.NTZ R22, R10 ;  /* 0x0000000a00167305 */ /* 0x000062000020f000 */
[----:B------:R-:W-:Y:S01]  /*8b20*/  SHF.R.U32.HI R5, RZ, UR4, R5 ;  /* 0x00000004ff057c19 */ /* 0x000fe20008011605 */
[----:B------:R-:W-:-:S03]  /*8b30*/  ULDC UR4, c[0x0][0x658] ;  /* 0x0001960000047ab9 */ /* 0x000fc60000000800 */
[--C-:B------:R-:W-:Y:S02]  /*8b40*/  SHF.R.U64 R19, R20, UR4, R5.reuse ;  /* 0x0000000414137c19 */ /* 0x100fe40008001205 */
[----:B------:R-:W-:-:S03]  /*8b50*/  SHF.R.U32.HI R23, RZ, UR4, R5 ;  /* 0x00000004ff177c19 */ /* 0x000fc60008011605 */
[----:B------:R-:W-:Y:S02]  /*8b60*/  IMAD.MOV.U32 R4, RZ, RZ, R19 ;  /* 0x000000ffff047224 */ /* 0x000fe400078e0013 */
[----:B------:R-:W-:Y:S01]  /*8b70*/  IMAD.MOV.U32 R5, RZ, RZ, R23 ;  /* 0x000000ffff057224 */ /* 0x000fe200078e0017 */
[----:B0-----:R-:W-:Y:S06]  /*8b80*/  @!P1 BRA `(.L_x_181) ;  /* 0x0000000000289947 */ /* 0x001fec0003800000 */
        /* <DEDUP_REMOVED lines=10> */
.L_x_181:
[----:B------:R-:W-:Y:S01]  /*8c30*/  ULDC UR4, c[0x0][0x648] ;  /* 0x0001920000047ab9 */ /* 0x000fe20000000800 */
[----:B-1----:R-:W-:Y:S01]  /*8c40*/  IMAD.MOV R22, RZ, RZ, -R22 ;  /* 0x000000ffff167224 */ /* 0x002fe200078e0a16 */
[----:B------:R-:W-:Y:S01]  /*8c50*/  SHF.R.U64 R5, R4, UR4, R5 ;  /* 0x0000000404057c19 */ /* 0x000fe20008001205 */
[----:B------:R-:W-:Y:S01]  /*8c60*/  ULDC UR4, c[0x0][0x638] ;  /* 0x00018e0000047ab9 */ /* 0x000fe20000000800 */
[----:B------:R-:W-:Y:S01]  /*8c70*/  LOP3.LUT R4, R20, UR17, RZ, 0xc0, !PT ;  /* 0x0000001114047c12 */ /* 0x000fe2000f8ec0ff */
[----:B--2---:R-:W-:Y:S01]  /*8c80*/  @P2 IMAD R17, R21, R22, R6 ;  /* 0x0000001615112224 */ /* 0x004fe200078e0206 */
[----:B------:R-:W-:Y:S01]  /*8c90*/  LOP3.LUT R18, R18, UR16, RZ, 0xc0, !PT ;  /* 0x0000001012127c12 */ /* 0x000fe2000f8ec0ff */
[----:B------:R-:W-:Y:S01]  /*8ca0*/  IMAD.MOV R6, RZ, RZ, -R5 ;  /* 0x000000ffff067224 */ /* 0x000fe200078e0a05 */
[----:B------:R-:W-:Y:S01]  /*8cb0*/  ULDC UR5, c[0x0][0x610] ;  /* 0x0001840000057ab9 */ /* 0x000fe20000000800 */
[----:B------:R-:W-:Y:S02]  /*8cc0*/  IMAD R4, R5, UR18, R4 ;  /* 0x0000001205047c24 */ /* 0x000fe4000f8e0204 */
[----:B------:R-:W-:Y:S01]  /*8cd0*/  IMAD R19, R6, UR4, R19 ;  /* 0x0000000406137c24 */ /* 0x000fe2000f8e0213 */
[----:B------:R-:W-:Y:S01]  /*8ce0*/  ULDC UR4, c[0x0][0x600] ;  /* 0x0001800000047ab9 */ /* 0x000fe20000000800 */
[----:B------:R-:W-:-:S02]  /*8cf0*/  IMAD R17, R4, UR5, R17 ;  /* 0x0000000504117c24 */ /* 0x000fc4000f8e0211 */
[----:B------:R-:W-:Y:S02]  /*8d00*/  IMAD R6, R19, UR4, R18 ;  /* 0x0000000413067c24 */ /* 0x000fe4000f8e0212 */
[----:B------:R-:W-:Y:S02]  /*8d10*/  IMAD.MOV.U32 R10, RZ, RZ, 0x1 ;  /* 0x00000001ff0a7424 */ /* 0x000fe400078e00ff */
[----:B------:R-:W-:Y:S01]  /*8d20*/  IMAD.MOV.U32 R4, RZ, RZ, R16 ;  /* 0x000000ffff047224 */ /* 0x000fe200078e0010 */
[----:B------:R-:W-:Y:S02]  /*8d30*/  SEL R5, R6, R17, !P2 ;  /* 0x0000001106057207 */ /* 0x000fe40005000000 */
[----:B------:R-:W-:-:S07]  /*8d40*/  SEL R6, R17, R6, !P2 ;  /* 0x0000000611067207 */ /* 0x000fce0005000000 */
.L_x_179:
[----:B------:R-:W-:Y:S05]  /*8d50*/  BSYNC B1 ;  /* 0x0000000000017941 */ /* 0x000fea0003800000 */
.L_x_178:
[----:B------:R-:W-:-:S13]  /*8d60*/  LOP3.LUT P1, RZ, R10, 0xff, RZ, 0xc0, !PT ;  /* 0x000000ff0aff7812 */ /* 0x000fda000782c0ff */
[----:B------:R-:W-:Y:S05]  /*8d70*/  @P1 BRA `(.L_x_182) ;  /* 0xfffffff4003c1947 */ /* 0x000fea000383ffff */
[----:B------:R-:W-:Y:S05]  /*8d80*/  BSYNC B0 ;  /* 0x0000000000007941 */ /* 0x000fea0003800000 */
.L_x_170:
[----:B------:R-:W-:-:S03]  /*8d90*/  UMOV UR4, 0xffffffff ;  /* 0xffffffff00047882 */ /* 0x000fc60000000000 */
[----:B------:R-:W-:Y:S05]  /*8da0*/  BRA.DIV UR4, `(.L_x_183) ;  /* 0x0000000604b87947 */ /* 0x000fea000b800000 */
[----:B------:R-:W-:-:S13]  /*8db0*/  ELECT P0, URZ, PT ;  /* 0x00000000003f782f */ /* 0x000fda0003800000 */
.L_x_202:
[----:B------:R-:W-:Y:S04]  /*8dc0*/  BSSY B0, `(.L_x_184) ;  /* 0x0000046000007945 */ /* 0x000fe80003800000 */
[----:B------:R-:W-:Y:S05]  /*8dd0*/  @!P0 BRA `(.L_x_185) ;  /* 0x0000000400108947 */ /* 0x000fea0003800000 */
[----:B------:R-:W-:-:S04]  /*8de0*/  LOP3.LUT R7, R7, 0x2, RZ, 0xfc, !PT ;  /* 0x0000000207077812 */ /* 0x000fc800078efcff */
[----:B------:R-:W-:-:S13]  /*8df0*/  ISETP.NE.AND P0, PT, R7, 0x3, PT ;  /* 0x000000030700780c */ /* 0x000fda0003f05270 */
[----:B------:R-:W-:Y:S05]  /*8e00*/  @!P0 BRA `(.L_x_186) ;  /* 0x0000000000048947 */ /* 0x000fea0003800000 */
[----:B------:R-:W-:Y:S01]  /*8e10*/  BPT.TRAP 0x1 ;  /* 0x000000040000795c */ /* 0x000fe20000300000 */
.L_x_186:
[----:B------:R-:W0:Y:S01]  /*8e20*/  S2R R3, SR_CgaCtaId ;  /* 0x0000000000037919 */ /* 0x000e220000008800 */
[----:B------:R-:W-:Y:S02]  /*8e30*/  MOV R0, 0x400 ;  /* 0x0000040000007802 */ /* 0x000fe40000000f00 */
[----:B------:R-:W-:Y:S02]  /*8e40*/  SHF.L.U32 R2, R12, 0x1f, RZ ;  /* 0x0000001f0c027819 */ /* 0x000fe400000006ff */
[----:B0-----:R-:W-:-:S05]  /*8e50*/  LEA R0, R3, R0, 0x18 ;  /* 0x0000000003007211 */ /* 0x001fca00078ec0ff */
[----:B------:R-:W-:-:S04]  /*8e60*/  VIADD R0, R0, 0x38 ;  /* 0x0000003800007836 */ /* 0x000fc80000000000 */
[C---:B------:R-:W-:Y:S02]  /*8e70*/  IMAD R5, R15.reuse, 0x8, R0 ;  /* 0x000000080f057824 */ /* 0x040fe400078e0200 */
[----:B------:R-:W-:Y:S02]  /*8e80*/  VIADD R15, R15, 0x1 ;  /* 0x000000010f0f7836 */ /* 0x000fe40000000000 */
[----:B------:R-:W0:Y:S03]  /*8e90*/  SYNCS.PHASECHK.TRANS64.TRYWAIT P0, [R5+URZ], R2 ;  /* 0x00000002050075a7 */ /* 0x000e26000800017f */
[----:B------:R-:W-:-:S04]  /*8ea0*/  ISETP.NE.AND P1, PT, R15, 0x7, PT ;  /* 0x000000070f00780c */ /* 0x000fc80003f25270 */
[----:B------:R-:W-:Y:S02]  /*8eb0*/  SEL R3, RZ, 0x1, P1 ;  /* 0x00000001ff037807 */ /* 0x000fe40000800000 */
[----:B------:R-:W-:Y:S02]  /*8ec0*/  SEL R15, R15, RZ, P1 ;  /* 0x000000ff0f0f7207 */ /* 0x000fe40000800000 */
[----:B------:R-:W-:-:S03]  /*8ed0*/  LOP3.LUT R12, R12, R3, RZ, 0x3c, !PT ;  /* 0x000000030c0c7212 */ /* 0x000fc600078e3cff */
[----:B------:R-:W-:Y:S01]  /*8ee0*/  IMAD R7, R15, 0x8, R0 ;  /* 0x000000080f077824 */ /* 0x000fe200078e0200 */
[----:B------:R-:W-:Y:S01]  /*8ef0*/  SHF.L.U32 R4, R12, 0x1f, RZ ;  /* 0x0000001f0c047819 */ /* 0x000fe200000006ff */
[----:B0-----:R-:W-:Y:S06]  /*8f00*/  @!P0 BRA `(.L_x_187) ;  /* 0x0000000400848947 */ /* 0x001fec0003800000 */
.L_x_203:
[----:B------:R-:W1:Y:S01]  /*8f10*/  SYNCS.PHASECHK.TRANS64.TRYWAIT P0, [R7+URZ], R4 ;  /* 0x00000004070075a7 */ /* 0x000e62000800017f */
[----:B0-----:R-:W-:-:S05]  /*8f20*/  VIADD R2, R15, 0x1 ;  /* 0x000000010f027836 */ /* 0x001fca0000000000 */
[----:B------:R-:W-:-:S04]  /*8f30*/  ISETP.NE.AND P1, PT, R2, 0x7, PT ;  /* 0x000000070200780c */ /* 0x000fc80003f25270 */
[----:B------:R-:W-:Y:S02]  /*8f40*/  SEL R3, RZ, 0x1, P1 ;  /* 0x00000001ff037807 */ /* 0x000fe40000800000 */
[----:B------:R-:W-:Y:S02]  /*8f50*/  SEL R9, R2, RZ, P1 ;  /* 0x000000ff02097207 */ /* 0x000fe40000800000 */
[----:B------:R-:W-:-:S03]  /*8f60*/  LOP3.LUT R12, R12, R3, RZ, 0x3c, !PT ;  /* 0x000000030c0c7212 */ /* 0x000fc600078e3cff */
[----:B------:R-:W-:Y:S01]  /*8f70*/  IMAD R6, R9, 0x8, R0 ;  /* 0x0000000809067824 */ /* 0x000fe200078e0200 */
[----:B------:R-:W-:Y:S01]  /*8f80*/  SHF.L.U32 R5, R12, 0x1f, RZ ;  /* 0x0000001f0c057819 */ /* 0x000fe200000006ff */
[----:B-1----:R-:W-:Y:S06]  /*8f90*/  @!P0 BRA `(.L_x_188) ;  /* 0x0000000400748947 */ /* 0x002fec0003800000 */
.L_x_204:
[----:B------:R-:W1:Y:S01]  /*8fa0*/  SYNCS.PHASECHK.TRANS64.TRYWAIT P0, [R6+URZ], R5 ;  /* 0x00000005060075a7 */ /* 0x000e62000800017f */
[----:B------:R-:W-:-:S05]  /*8fb0*/  VIADD R2, R9, 0x1 ;  /* 0x0000000109027836 */ /* 0x000fca0000000000 */
[----:B------:R-:W-:-:S04]  /*8fc0*/  ISETP.NE.AND P1, PT, R2, 0x7, PT ;  /* 0x000000070200780c */ /* 0x000fc80003f25270 */
[----:B------:R-:W-:Y:S02]  /*8fd0*/  SEL R3, RZ, 0x1, P1 ;  /* 0x00000001ff037807 */ /* 0x000fe40000800000 */
[----:B0-----:R-:W-:Y:S02]  /*8fe0*/  SEL R7, R2, RZ, P1 ;  /* 0x000000ff02077207 */ /* 0x001fe40000800000 */
[----:B------:R-:W-:-:S03]  /*8ff0*/  LOP3.LUT R12, R12, R3, RZ, 0x3c, !PT ;  /* 0x000000030c0c7212 */ /* 0x000fc600078e3cff */
[----:B------:R-:W-:Y:S01]  /*9000*/  IMAD R9, R7, 0x8, R0 ;  /* 0x0000000807097824 */ /* 0x000fe200078e0200 */
[----:B------:R-:W-:Y:S01]  /*9010*/  SHF.L.U32 R4, R12, 0x1f, RZ ;  /* 0x0000001f0c047819 */ /* 0x000fe200000006ff */
[----:B-1----:R-:W-:Y:S06]  /*9020*/  @!P0 BRA `(.L_x_189) ;  /* 0x0000000400648947 */ /* 0x002fec0003800000 */
.L_x_205:
[----:B------:R-:W1:Y:S01]  /*9030*/  SYNCS.PHASECHK.TRANS64.TRYWAIT P0, [R9+URZ], R4 ;  /* 0x00000004090075a7 */ /* 0x000e62000800017f */
[----:B------:R-:W-:-:S05]  /*9040*/  VIADD R2, R7, 0x1 ;  /* 0x0000000107027836 */ /* 0x000fca0000000000 */
[----:B------:R-:W-:-:S04]  /*9050*/  ISETP.NE.AND P1, PT, R2, 0x7, PT ;  /* 0x000000070200780c */ /* 0x000fc80003f25270 */
[----:B------:R-:W-:Y:S02]  /*9060*/  SEL R3, RZ, 0x1, P1 ;  /* 0x00000001ff037807 */ /* 0x000fe40000800000 */
[----:B------:R-:W-:Y:S02]  /*9070*/  SEL R7, R2, RZ, P1 ;  /* 0x000000ff02077207 */ /* 0x000fe40000800000 */
[----:B------:R-:W-:-:S03]  /*9080*/  LOP3.LUT R12, R12, R3, RZ, 0x3c, !PT ;  /* 0x000000030c0c7212 */ /* 0x000fc600078e3cff */
[----:B------:R-:W-:Y:S01]  /*9090*/  IMAD R8, R7, 0x8, R0 ;  /* 0x0000000807087824 */ /* 0x000fe200078e0200 */
[----:B0-----:R-:W-:Y:S01]  /*90a0*/  SHF.L.U32 R5, R12, 0x1f, RZ ;  /* 0x0000001f0c057819 */ /* 0x001fe200000006ff */
[----:B-1----:R-:W-:Y:S06]  /*90b0*/  @!P0 BRA `(.L_x_190) ;  /* 0x0000000400548947 */ /* 0x002fec0003800000 */
.L_x_206:
[----:B------:R-:W1:Y:S01]  /*90c0*/  SYNCS.PHASECHK.TRANS64.TRYWAIT P0, [R8+URZ], R5 ;  /* 0x00000005080075a7 */ /* 0x000e62000800017f */
[----:B------:R-:W-:-:S05]  /*90d0*/  VIADD R2, R7, 0x1 ;  /* 0x0000000107027836 */ /* 0x000fca0000000000 */
[----:B------:R-:W-:-:S04]  /*90e0*/  ISETP.NE.AND P1, PT, R2, 0x7, PT ;  /* 0x000000070200780c */ /* 0x000fc80003f25270 */
[----:B------:R-:W-:Y:S02]  /*90f0*/  SEL R3, RZ, 0x1, P1 ;  /* 0x00000001ff037807 */ /* 0x000fe40000800000 */
[----:B------:R-:W-:Y:S02]  /*9100*/  SEL R7, R2, RZ, P1 ;  /* 0x000000ff02077207 */ /* 0x000fe40000800000 */
[----:B0-----:R-:W-:-:S03]  /*9110*/  LOP3.LUT R9, R12, R3, RZ, 0x3c, !PT ;  /* 0x000000030c097212 */ /* 0x001fc600078e3cff */
[----:B------:R-:W-:Y:S01]  /*9120*/  IMAD R11, R7, 0x8, R0 ;  /* 0x00000008070b7824 */ /* 0x000fe200078e0200 */
[----:B------:R-:W-:Y:S01]  /*9130*/  SHF.L.U32 R6, R9, 0x1f, RZ ;  /* 0x0000001f09067819 */ /* 0x000fe200000006ff */
[----:B-1----:R-:W-:Y:S06]  /*9140*/  @!P0 BRA `(.L_x_191) ;  /* 0x0000000400448947 */ /* 0x002fec0003800000 */
.L_x_207:
[----:B------:R-:W1:Y:S01]  /*9150*/  SYNCS.PHASECHK.TRANS64.TRYWAIT P0, [R11+URZ], R6 ;  /* 0x000000060b0075a7 */ /* 0x000e62000800017f */
[----:B------:R-:W-:-:S05]  /*9160*/  VIADD R2, R7, 0x1 ;  /* 0x0000000107027836 */ /* 0x000fca0000000000 */
[----:B------:R-:W-:-:S04]  /*9170*/  ISETP.NE.AND P1, PT, R2, 0x7, PT ;  /* 0x000000070200780c */ /* 0x000fc80003f25270 */
[----:B------:R-:W-:Y:S02]  /*9180*/  SEL R4, RZ, 0x1, P1 ;  /* 0x00000001ff047807 */ /* 0x000fe40000800000 */
[----:B------:R-:W-:Y:S02]  /*9190*/  SEL R3, R2, RZ, P1 ;  /* 0x000000ff02037207 */ /* 0x000fe40000800000 */
[----:B------:R-:W-:Y:S01]  /*91a0*/  LOP3.LUT R4, R9, R4, RZ, 0x3c, !PT ;  /* 0x0000000409047212 */ /* 0x000fe200078e3cff */
[----:B-1----:R-:W-:Y:S06]  /*91b0*/  @!P0 BRA `(.L_x_192) ;  /* 0x00000004003c8947 */ /* 0x002fec0003800000 */
.L_x_208:
[----:B------:R-:W-:Y:S01]  /*91c0*/  IMAD R3, R3, 0x8, R0 ;  /* 0x0000000803037824 */ /* 0x000fe200078e0200 */
[----:B------:R-:W-:-:S07]  /*91d0*/  SHF.L.U32 R0, R4, 0x1f, RZ ;  /* 0x0000001f04007819 */ /* 0x000fce00000006ff */
.L_x_193:
[----:B--2---:R2:W3:Y:S02]  /*91e0*/  SYNCS.PHASECHK.TRANS64.TRYWAIT P0, [R3+URZ], R0 ;  /* 0x00000000030075a7 */ /* 0x0044e4000800017f */
[----:B---3--:R-:W-:Y:S05]  /*91f0*/  @!P0 NANOSLEEP.SYNCS 0x989680 ;  /* 0x009896800000895d */ /* 0x008fea0003900000 */
[----:B------:R-:W3:Y:S02]  /*9200*/  @!P0 SYNCS.PHASECHK.TRANS64 P0, [R3+URZ], R0 ;  /* 0x00000000030085a7 */ /* 0x000ee4000800007f */
[----:B---3--:R-:W-:Y:S05]  /*9210*/  @!P0 BRA `(.L_x_193) ;  /* 0xfffffffc00f08947 */ /* 0x008fea000383ffff */
.L_x_185:
[----:B------:R-:W-:Y:S05]  /*9220*/  BSYNC B0 ;  /* 0x0000000000007941 */ /* 0x000fea0003800000 */
.L_x_184:
[----:B------:R-:W-:Y:S05]  /*9230*/  EXIT ;  /* 0x000000000000794d */ /* 0x000fea0003800000 */
.L_x_15:
[----:B0-----:R-:W-:-:S04]  /*9240*/  IMAD.U32 R17, RZ, RZ, UR11 ;  /* 0x0000000bff117e24 */ /* 0x001fc8000f8e00ff */
[----:B------:R0:W1:Y:S03]  /*9250*/  SYNCS.PHASECHK.TRANS64.TRYWAIT P0, [R17+URZ+-0x8], R16 ;  /* 0xfffff810110075a7 */ /* 0x000066000800017f */
[----:B-1----:R-:W-:Y:S05]  /*9260*/  @!P0 NANOSLEEP.SYNCS 0x989680 ;  /* 0x009896800000895d */ /* 0x002fea0003900000 */
[----:B------:R-:W1:Y:S02]  /*9270*/  @!P0 SYNCS.PHASECHK.TRANS64 P0, [R17+URZ+-0x8], R16 ;  /* 0xfffff810110085a7 */ /* 0x000e64000800007f */
[----:B-1----:R-:W-:Y:S05]  /*9280*/  @!P0 BRA `(.L_x_15) ;  /* 0xfffffffc00ec8947 */ /* 0x002fea000383ffff */
[----:B------:R-:W-:Y:S05]  /*9290*/  BRA `(.L_x_194) ;  /* 0xffffff80008c7947 */ /* 0x000fea000383ffff */
.L_x_20:
[----:B-1----:R-:W-:-:S04]  /*92a0*/  IMAD.U32 R17, RZ, RZ, UR6 ;  /* 0x00000006ff117e24 */ /* 0x002fc8000f8e00ff */
[----:B------:R1:W2:Y:S03]  /*92b0*/  SYNCS.PHASECHK.TRANS64.TRYWAIT P0, [R17+URZ], R16 ;  /* 0x00000010110075a7 */ /* 0x0002a6000800017f */
[----:B--2---:R-:W-:Y:S05]  /*92c0*/  @!P0 NANOSLEEP.SYNCS 0x989680 ;  /* 0x009896800000895d */ /* 0x004fea0003900000 */
[----:B------:R-:W2:Y:S02]  /*92d0*/  @!P0 SYNCS.PHASECHK.TRANS64 P0, [R17+URZ], R16 ;  /* 0x00000010110085a7 */ /* 0x000ea4000800007f */
[----:B--2---:R-:W-:Y:S05]  /*92e0*/  @!P0 BRA `(.L_x_20) ;  /* 0xfffffffc00ec8947 */ /* 0x004fea000383ffff */
[----:B------:R-:W-:Y:S05]  /*92f0*/  BRA `(.L_x_19) ;  /* 0xffffff8400b87947 */ /* 0x000fea000383ffff */
.L_x_26:
[----:B-1----:R-:W-:-:S04]  /*9300*/  IMAD.U32 R18, RZ, RZ, UR16 ;  /* 0x00000010ff127e24 */ /* 0x002fc8000f8e00ff */
[----:B------:R1:W2:Y:S03]  /*9310*/  SYNCS.PHASECHK.TRANS64.TRYWAIT P0, [R18+URZ], R17 ;  /* 0x00000011120075a7 */ /* 0x0002a6000800017f */
[----:B--2---:R-:W-:Y:S05]  /*9320*/  @!P0 NANOSLEEP.SYNCS 0x989680 ;  /* 0x009896800000895d */ /* 0x004fea0003900000 */
[----:B------:R-:W2:Y:S02]  /*9330*/  @!P0 SYNCS.PHASECHK.TRANS64 P0, [R18+URZ], R17 ;  /* 0x00000011120085a7 */ /* 0x000ea4000800007f */
[----:B--2---:R-:W-:Y:S05]  /*9340*/  @!P0 BRA `(.L_x_26) ;  /* 0xfffffffc00ec8947 */ /* 0x004fea000383ffff */
[----:B------:R-:W-:Y:S05]  /*9350*/  BRA `(.L_x_25) ;  /* 0xffffff9000207947 */ /* 0x000fea000383ffff */
.L_x_34:
[----:B0-----:R-:W-:-:S04]  /*9360*/  IMAD.U32 R17, RZ, RZ, UR11 ;  /* 0x0000000bff117e24 */ /* 0x001fc8000f8e00ff */
[----:B------:R0:W1:Y:S03]  /*9370*/  SYNCS.PHASECHK.TRANS64.TRYWAIT P0, [R17+URZ+0x8], R16 ;  /* 0x00000810110075a7 */ /* 0x000066000800017f */
[----:B-1----:R-:W-:Y:S05]  /*9380*/  @!P0 NANOSLEEP.SYNCS 0x989680 ;  /* 0x009896800000895d */ /* 0x002fea0003900000 */
[----:B------:R-:W1:Y:S02]  /*9390*/  @!P0 SYNCS.PHASECHK.TRANS64 P0, [R17+URZ+0x8], R16 ;  /* 0x00000810110085a7 */ /* 0x000e64000800007f */
[----:B-1----:R-:W-:Y:S05]  /*93a0*/  @!P0 BRA `(.L_x_34) ;  /* 0xfffffffc00ec8947 */ /* 0x002fea000383ffff */
[----:B------:R-:W-:Y:S05]  /*93b0*/  BRA `(.L_x_195) ;  /* 0xffffff9c00b87947 */ /* 0x000fea000383ffff */
.L_x_171:
[----:B------:R-:W-:Y:S01]  /*93c0*/  BSSY B1, `(.L_x_196) ;  /* 0x0000006000017945 */ /* 0x000fe20003800000 */
[----:B------:R-:W-:-:S07]  /*93d0*/  IMAD.MOV.U32 R10, RZ, RZ, -0x1 ;  /* 0xffffffffff0a7424 */ /* 0x000fce00078e00ff */
[----:B------:R-:W-:Y:S05]  /*93e0*/  WARPSYNC.COLLECTIVE R10, `(.L_x_197) ;  /* 0x000000000a0c7348 */ /* 0x000fea0003c00000 */
[----:B------:R-:W-:Y:S02]  /*93f0*/  ELECT P1, UR62, PT ;  /* 0x00000000003e782f */ /* 0x000fe40003820000 */
[----:B------:R-:W-:Y:S01]  /*9400*/  MOV R10, UR62 ;  /* 0x0000003e000a7c02 */ /* 0x000fe20008000f00 */
[----:B------:R-:W-:Y:S10]  /*9410*/  ENDCOLLECTIVE ;  /* 0x000000000000791b */ /* 0x000ff40003800000 */
.L_x_197:
[----:B------:R-:W-:Y:S05]  /*9420*/  BSYNC B1 ;  /* 0x0000000000017941 */ /* 0x000fea0003800000 */
.L_x_196:
[----:B------:R-:W-:Y:S05]  /*9430*/  BRA `(.L_x_198) ;  /* 0xffffffec00987947 */ /* 0x000fea000383ffff */
.L_x_174:
[----:B-1----:R1:W2:Y:S02]  /*9440*/  SYNCS.PHASECHK.TRANS64.TRYWAIT P1, [R19+URZ+0x38], R10 ;  /* 0x0000380a130075a7 */ /* 0x0022a4000802017f */
[----:B--2---:R-:W-:Y:S05]  /*9450*/  @!P1 NANOSLEEP.SYNCS 0x989680 ;  /* 0x009896800000995d */ /* 0x004fea0003900000 */
[----:B------:R-:W2:Y:S02]  /*9460*/  @!P1 SYNCS.PHASECHK.TRANS64 P1, [R19+URZ+0x38], R10 ;  /* 0x0000380a130095a7 */ /* 0x000ea4000802007f */
[----:B--2---:R-:W-:Y:S05]  /*9470*/  @!P1 BRA `(.L_x_174) ;  /* 0xfffffffc00f09947 */ /* 0x004fea000383ffff */
[----:B------:R-:W-:Y:S05]  /*9480*/  BRA `(.L_x_199) ;  /* 0xffffffec00cc7947 */ /* 0x000fea000383ffff */
.L_x_183:
[----:B------:R-:W-:Y:S01]  /*9490*/  BSSY B0, `(.L_x_200) ;  /* 0x0000006000007945 */ /* 0x000fe20003800000 */
[----:B------:R-:W-:-:S07]  /*94a0*/  IMAD.MOV.U32 R10, RZ, RZ, -0x1 ;  /* 0xffffffffff0a7424 */ /* 0x000fce00078e00ff */
[----:B------:R-:W-:Y:S05]  /*94b0*/  WARPSYNC.COLLECTIVE R10, `(.L_x_201) ;  /* 0x000000000a0c7348 */ /* 0x000fea0003c00000 */
[----:B------:R-:W-:Y:S02]  /*94c0*/  ELECT P1, UR62, PT ;  /* 0x00000000003e782f */ /* 0x000fe40003820000 */
[----:B------:R-:W-:Y:S01]  /*94d0*/  MOV R10, UR62 ;  /* 0x0000003e000a7c02 */ /* 0x000fe20008000f00 */
[----:B------:R-:W-:Y:S10]  /*94e0*/  ENDCOLLECTIVE ;  /* 0x000000000000791b */ /* 0x000ff40003800000 */
.L_x_201:
[----:B------:R-:W-:Y:S05]  /*94f0*/  BSYNC B0 ;  /* 0x0000000000007941 */ /* 0x000fea0003800000 */
.L_x_200:
[----:B------:R-:W-:Y:S01]  /*9500*/  PLOP3.LUT P0, PT, P1, PT, PT, 0x80, 0x0 ;  /* 0x000000000000781c */ /* 0x000fe20000f0f070 */
[----:B------:R-:W-:-:S12]  /*9510*/  BRA `(.L_x_202) ;  /* 0xfffffff800287947 */ /* 0x000fd8000383ffff */
.L_x_187:
[----:B0-----:R0:W1:Y:S02]  /*9520*/  SYNCS.PHASECHK.TRANS64.TRYWAIT P0, [R5+URZ], R2 ;  /* 0x00000002050075a7 */ /* 0x001064000800017f */
[----:B-1----:R-:W-:Y:S05]  /*9530*/  @!P0 NANOSLEEP.SYNCS 0x989680 ;  /* 0x009896800000895d */ /* 0x002fea0003900000 */
[----:B------:R-:W1:Y:S02]  /*9540*/  @!P0 SYNCS.PHASECHK.TRANS64 P0, [R5+URZ], R2 ;  /* 0x00000002050085a7 */ /* 0x000e64000800007f */
[----:B-1----:R-:W-:Y:S05]  /*9550*/  @!P0 BRA `(.L_x_187) ;  /* 0xfffffffc00f08947 */ /* 0x002fea000383ffff */
[----:B------:R-:W-:Y:S05]  /*9560*/  BRA `(.L_x_203) ;  /* 0xfffffff800687947 */ /* 0x000fea000383ffff */
.L_x_188:
[----:B0-----:R0:W1:Y:S02]  /*9570*/  SYNCS.PHASECHK.TRANS64.TRYWAIT P0, [R7+URZ], R4 ;  /* 0x00000004070075a7 */ /* 0x001064000800017f */
[----:B-1----:R-:W-:Y:S05]  /*9580*/  @!P0 NANOSLEEP.SYNCS 0x989680 ;  /* 0x009896800000895d */ /* 0x002fea0003900000 */
[----:B------:R-:W1:Y:S02]  /*9590*/  @!P0 SYNCS.PHASECHK.TRANS64 P0, [R7+URZ], R4 ;  /* 0x00000004070085a7 */ /* 0x000e64000800007f */
[----:B-1----:R-:W-:Y:S05]  /*95a0*/  @!P0 BRA `(.L_x_188) ;  /* 0xfffffffc00f08947 */ /* 0x002fea000383ffff */
[----:B------:R-:W-:Y:S05]  /*95b0*/  BRA `(.L_x_204) ;  /* 0xfffffff800787947 */ /* 0x000fea000383ffff */
.L_x_189:
[----:B0-----:R0:W1:Y:S02]  /*95c0*/  SYNCS.PHASECHK.TRANS64.TRYWAIT P0, [R6+URZ], R5 ;  /* 0x00000005060075a7 */ /* 0x001064000800017f */
[----:B-1----:R-:W-:Y:S05]  /*95d0*/  @!P0 NANOSLEEP.SYNCS 0x989680 ;  /* 0x009896800000895d */ /* 0x002fea0003900000 */
[----:B------:R-:W1:Y:S02]  /*95e0*/  @!P0 SYNCS.PHASECHK.TRANS64 P0, [R6+URZ], R5 ;  /* 0x00000005060085a7 */ /* 0x000e64000800007f */
[----:B-1----:R-:W-:Y:S05]  /*95f0*/  @!P0 BRA `(.L_x_189) ;  /* 0xfffffffc00f08947 */ /* 0x002fea000383ffff */
[----:B------:R-:W-:Y:S05]  /*9600*/  BRA `(.L_x_205) ;  /* 0xfffffff800887947 */ /* 0x000fea000383ffff */
.L_x_190:
[----:B0-----:R0:W1:Y:S02]  /*9610*/  SYNCS.PHASECHK.TRANS64.TRYWAIT P0, [R9+URZ], R4 ;  /* 0x00000004090075a7 */ /* 0x001064000800017f */
[----:B-1----:R-:W-:Y:S05]  /*9620*/  @!P0 NANOSLEEP.SYNCS 0x989680 ;  /* 0x009896800000895d */ /* 0x002fea0003900000 */
[----:B------:R-:W1:Y:S02]  /*9630*/  @!P0 SYNCS.PHASECHK.TRANS64 P0, [R9+URZ], R4 ;  /* 0x00000004090085a7 */ /* 0x000e64000800007f */
[----:B-1----:R-:W-:Y:S05]  /*9640*/  @!P0 BRA `(.L_x_190) ;  /* 0xfffffffc00f08947 */ /* 0x002fea000383ffff */
[----:B------:R-:W-:Y:S05]  /*9650*/  BRA `(.L_x_206) ;  /* 0xfffffff800987947 */ /* 0x000fea000383ffff */
.L_x_191:
[----:B0-----:R0:W1:Y:S02]  /*9660*/  SYNCS.PHASECHK.TRANS64.TRYWAIT P0, [R8+URZ], R5 ;  /* 0x00000005080075a7 */ /* 0x001064000800017f */
[----:B-1----:R-:W-:Y:S05]  /*9670*/  @!P0 NANOSLEEP.SYNCS 0x989680 ;  /* 0x009896800000895d */ /* 0x002fea0003900000 */
[----:B------:R-:W1:Y:S02]  /*9680*/  @!P0 SYNCS.PHASECHK.TRANS64 P0, [R8+URZ], R5 ;  /* 0x00000005080085a7 */ /* 0x000e64000800007f */
[----:B-1----:R-:W-:Y:S05]  /*9690*/  @!P0 BRA `(.L_x_191) ;  /* 0xfffffffc00f08947 */ /* 0x002fea000383ffff */
[----:B------:R-:W-:Y:S05]  /*96a0*/  BRA `(.L_x_207) ;  /* 0xfffffff800a87947 */ /* 0x000fea000383ffff */
.L_x_192:
[----:B-1----:R1:W2:Y:S02]  /*96b0*/  SYNCS.PHASECHK.TRANS64.TRYWAIT P0, [R11+URZ], R6 ;  /* 0x000000060b0075a7 */ /* 0x0022a4000800017f */
[----:B--2---:R-:W-:Y:S05]  /*96c0*/  @!P0 NANOSLEEP.SYNCS 0x989680 ;  /* 0x009896800000895d */ /* 0x004fea0003900000 */
[----:B------:R-:W2:Y:S02]  /*96d0*/  @!P0 SYNCS.PHASECHK.TRANS64 P0, [R11+URZ], R6 ;  /* 0x000000060b0085a7 */ /* 0x000ea4000800007f */
[----:B--2---:R-:W-:Y:S05]  /*96e0*/  @!P0 BRA `(.L_x_192) ;  /* 0xfffffffc00f08947 */ /* 0x004fea000383ffff */
[----:B------:R-:W-:Y:S05]  /*96f0*/  BRA `(.L_x_208) ;  /* 0xfffffff800b07947 */ /* 0x000fea000383ffff */
.L_x_209:
[----:B------:R-:W-:-:S00]  /*9700*/  BRA `(.L_x_209) ;  /* 0xfffffffc00fc7947 */ /* 0x000fc0000383ffff */
[----:B------:R-:W-:-:S00]  /*9710*/  NOP ;  /* 0x0000000000007918 */ /* 0x000fc00000000000 */
        /* <DEDUP_REMOVED lines=14> */
.L_x_210:


//--------------------- .nv.shared._ZN7cutlass13device_kernelINS_4gemm6kernel13GemmUniversalIN4cute5tupleIJiiiiEEENS1_10collective13CollectiveMmaINS1_37MainloopSm90TmaGmmaWarpSpecializedFP8ILi7ENS5_IJNS4_1CILi1EEESB_SB_EEENS1_32KernelTmaWarpSpecializedPingpongEEENS5_IJNSA_ILi64EEENSA_ILi128EEESG_EEENS_12float_e4m3_tENS5_IJlSB_lEEESI_SJ_NS4_8TiledMMAINS4_8MMA_AtomIJNS4_4SM904GMMA31MMA_64x128x32_F32E4M3E4M3_SS_TNILNSN_7ScaleInE1ELSP_1EEEEEENS4_6LayoutISC_NS5_IJNSA_ILi0EEEST_ST_EEEEENS5_IJNS4_10UnderscoreESW_SW_EEEEENS4_13SM90_TMA_LOADENS4_14ComposedLayoutINS4_7SwizzleILi3ELi4ELi3EEENS4_18smem_ptr_flag_bitsILi8EEENSS_INS5_IJNSA_ILi8EEESG_EEENS5_IJSG_SB_EEEEEEEvNS4_8identityESZ_S19_vS1A_EENS_8epilogue10collective6detail29Sm90TmaWarpSpecializedAdapterINS1D_15DefaultEpilogueISI_SJ_SJ_NS1C_6thread17LinearCombinationISI_Li1EffLNS1H_9ScaleType4KindE0ELNS_15FloatRoundStyleE2ESI_EENS1_15EpilogueDefaultEEEEEvvEEEEvNT_6ParamsE --------------------------
	.section	.nv.shared._ZN7cutlass13device_kernelINS_4gemm6kernel13GemmUniversalIN4cute5tupleIJiiiiEEENS1_10collective13CollectiveMmaINS1_37MainloopSm90TmaGmmaWarpSpecializedFP8ILi7ENS5_IJNS4_1CILi1EEESB_SB_EEENS1_32KernelTmaWarpSpecializedPingpongEEENS5_IJNSA_ILi64EEENSA_ILi128EEESG_EEENS_12float_e4m3_tENS5_IJlSB_lEEESI_SJ_NS4_8TiledMMAINS4_8MMA_AtomIJNS4_4SM904GMMA31MMA_64x128x32_F32E4M3E4M3_SS_TNILNSN_7ScaleInE1ELSP_1EEEEEENS4_6LayoutISC_NS5_IJNSA_ILi0EEEST_ST_EEEEENS5_IJNS4_10UnderscoreESW_SW_EEEEENS4_13SM90_TMA_LOADENS4_14ComposedLayoutINS4_7SwizzleILi3ELi4ELi3EEENS4_18smem_ptr_flag_bitsILi8EEENSS_INS5_IJNSA_ILi8EEESG_EEENS5_IJSG_SB_EEEEEEEvNS4_8identityESZ_S19_vS1A_EENS_8epilogue10collective6detail29Sm90TmaWarpSpecializedAdapterINS1D_15DefaultEpilogueISI_SJ_SJ_NS1C_6thread17LinearCombinationISI_Li1EffLNS1H_9ScaleType4KindE0ELNS_15FloatRoundStyleE2ESI_EENS1_15EpilogueDefaultEEEEEvvEEEEvNT_6ParamsE,"aw",@nobits
	.sectionflags	@""
	.align	16
	.zero		1024


//--------------------- .nv.shared.reserved.0     --------------------------
	.section	.nv.shared.reserved.0,"aw",@nobits
	.weak		__nv_reservedSMEM_offset_0_alias
	.size		__nv_reservedSMEM_offset_0_alias, 0, 0
	.other		__nv_reservedSMEM_offset_0_alias,@"STO_CUDA_RESERVED_SHARED STV_DEFAULT"
__nv_reservedSMEM_offset_0_alias:
	.zero		0


//--------------------- .nv.global                --------------------------
	.section	.nv.global,"aw",@nobits
.nv.global:
	.type		_ZN40_INTERNAL_8ad2f75e_4_k_cu_c4d2b0ea_295134cute1_E,@object
	.size		_ZN40_INTERNAL_8ad2f75e_4_k_cu_c4d2b0ea_295134cute1_E,(_ZN40_INTERNAL_8ad2f75e_4_k_cu_c4d2b0ea_295134cuda3std3__45__cpo6cbeginE - _ZN40_INTERNAL_8ad2f75e_4_k_cu_c4d2b0ea_295134cute1_E)
_ZN40_INTERNAL_8ad2f75e_4_k_cu_c4d2b0ea_295134cute1_E:
	.zero		1
	.type		_ZN40_INTERNAL_8ad2f75e_4_k_cu_c4d2b0ea_295134cuda3std3__45__cpo6cbeginE,@object
	.size		_ZN40_INTERNAL_8ad2f75e_4_k_cu_c4d2b0ea_295134cuda3std3__45__cpo6cbeginE,(_ZN40_INTERNAL_8ad2f75e_4_k_cu_c4d2b0ea_295134cuda3std3__48in_placeE - _ZN40_INTERNAL_8ad2f75e_4_k_cu_c4d2b0ea_295134cuda3std3__45__cpo6cbeginE)
_ZN40_INTERNAL_8ad2f75e_4_k_cu_c4d2b0ea_295134cuda3std3__45__cpo6cbeginE:
	.zero		1
	.type		_ZN40_INTERNAL_8ad2f75e_4_k_cu_c4d2b0ea_295134cuda3std3__48in_placeE,@object
	.size		_ZN40_INTERNAL_8ad2f75e_4_k_cu_c4d2b0ea_295134cuda3std3__48in_placeE,(_ZN40_INTERNAL_8ad2f75e_4_k_cu_c4d2b0ea_295134cuda3std6ranges3__45__cpo9iter_moveE - _ZN40_INTERNAL_8ad2f75e_4_k_cu_c4d2b0ea_295134cuda3std3__48in_placeE)
_ZN40_INTERNAL_8ad2f75e_4_k_cu_c4d2b0ea_295134cuda3std3__48in_placeE:
	.zero		1
	.type		_ZN40_INTERNAL_8ad2f75e_4_k_cu_c4d2b0ea_295134cuda3std6ranges3__45__cpo9iter_moveE,@object
	.size		_ZN40_INTERNAL_8ad2f75e_4_k_cu_c4d2b0ea_295134cuda3std6ranges3__45__cpo9iter_moveE,(_ZN40_INTERNAL_8ad2f75e_4_k_cu_c4d2b0ea_295134cuda3std3__45__cpo5beginE - _ZN40_INTERNAL_8ad2f75e_4_k_cu_c4d2b0ea_295134cuda3std6ranges3__45__cpo9iter_moveE)
_ZN40_INTERNAL_8ad2f75e_4_k_cu_c4d2b0ea_295134cuda3std6ranges3__45__cpo9iter_moveE:
	.zero		1
	.type		_ZN40_INTERNAL_8ad2f75e_4_k_cu_c4d2b0ea_295134cuda3std3__45__cpo5beginE,@object
	.size		_ZN40_INTERNAL_8ad2f75e_4_k_cu_c4d2b0ea_295134cuda3std3__45__cpo5beginE,(_ZN40_INTERNAL_8ad2f75e_4_k_cu_c4d2b0ea_295134cuda3std3__442_GLOBAL__N__8ad2f75e_4_k_cu_c4d2b0ea_295136ignoreE - _ZN40_INTERNAL_8ad2f75e_4_k_cu_c4d2b0ea_295134cuda3std3__45__cpo5beginE)
_ZN40_INTERNAL_8ad2f75e_4_k_cu_c4d2b0ea_295134cuda3std3__45__cpo5beginE:
	.zero		1
	.type		_ZN40_INTERNAL_8ad2f75e_4_k_cu_c4d2b0ea_295134cuda3std3__442_GLOBAL__N__8ad2f75e_4_k_cu_c4d2b0ea_295136ignoreE,@object
	.size		_ZN40_INTERNAL_8ad2f75e_4_k_cu_c4d2b0ea_295134cuda3std3__442_GLOBAL__N__8ad2f75e_4_k_cu_c4d2b0ea_295136ignoreE,(_ZN40_INTERNAL_8ad2f75e_4_k_cu_c4d2b0ea_295134cute7productE - _ZN40_INTERNAL_8ad2f75e_4_k_cu_c4d2b0ea_295134cuda3std3__442_GLOBAL__N__8ad2f75e_4_k_cu_c4d2b0ea_295136ignoreE)
_ZN40_INTERNAL_8ad2f75e_4_k_cu_c4d2b0ea_295134cuda3std3__442_GLOBAL__N__8ad2f75e_4_k_cu_c4d2b0ea_295136ignoreE:
	.zero		1
	.type		_ZN40_INTERNAL_8ad2f75e_4_k_cu_c4d2b0ea_295134cute7productE,@object
	.size		_ZN40_INTERNAL_8ad2f75e_4_k_cu_c4d2b0ea_295134cute7productE,(_ZN40_INTERNAL_8ad2f75e_4_k_cu_c4d2b0ea_295134cuda3std3__45__cpo3endE - _ZN40_INTERNAL_8ad2f75e_4_k_cu_c4d2b0ea_295134cute7productE)
_ZN40_INTERNAL_8ad2f75e_4_k_cu_c4d2b0ea_295134cute7productE:
	.zero		1
	.type		_ZN40_INTERNAL_8ad2f75e_4_k_cu_c4d2b0ea_295134cuda3std3__45__cpo3endE,@object
	.size		_ZN40_INTERNAL_8ad2f75e_4_k_cu_c4d2b0ea_295134cuda3std3__45__cpo3endE,(_ZN40_INTERNAL_8ad2f75e_4_k_cu_c4d2b0ea_295134cuda3std3__419piecewise_constructE - _ZN40_INTERNAL_8ad2f75e_4_k_cu_c4d2b0ea_295134cuda3std3__45__cpo3endE)
_ZN40_INTERNAL_8ad2f75e_4_k_cu_c4d2b0ea_295134cuda3std3__45__cpo3endE:
	.zero		1
	.type		_ZN40_INTERNAL_8ad2f75e_4_k_cu_c4d2b0ea_295134cuda3std3__419piecewise_constructE,@object
	.size		_ZN40_INTERNAL_8ad2f75e_4_k_cu_c4d2b0ea_295134cuda3std3__419piecewise_constructE,(_ZN40_INTERNAL_8ad2f75e_4_k_cu_c4d2b0ea_295134cuda3std3__45__cpo4cendE - _ZN40_INTERNAL_8ad2f75e_4_k_cu_c4d2b0ea_295134cuda3std3__419piecewise_constructE)
_ZN40_INTERNAL_8ad2f75e_4_k_cu_c4d2b0ea_295134cuda3std3__419piecewise_constructE:
	.zero		1
	.type		_ZN40_INTERNAL_8ad2f75e_4_k_cu_c4d2b0ea_295134cuda3std3__45__cpo4cendE,@object
	.size		_ZN40_INTERNAL_8ad2f75e_4_k_cu_c4d2b0ea_295134cuda3std3__45__cpo4cendE,(_ZN40_INTERNAL_8ad2f75e_4_k_cu_c4d2b0ea_295134cuda3std6ranges3__45__cpo4swapE - _ZN40_INTERNAL_8ad2f75e_4_k_cu_c4d2b0ea_295134cuda3std3__45__cpo4cendE)
_ZN40_INTERNAL_8ad2f75e_4_k_cu_c4d2b0ea_295134cuda3std3__45__cpo4cendE:
	.zero		1
	.type		_ZN40_INTERNAL_8ad2f75e_4_k_cu_c4d2b0ea_295134cuda3std6ranges3__45__cpo4swapE,@object
	.size		_ZN40_INTERNAL_8ad2f75e_4_k_cu_c4d2b0ea_295134cuda3std6ranges3__45__cpo4swapE,(.L_7 - _ZN40_INTERNAL_8ad2f75e_4_k_cu_c4d2b0ea_295134cuda3std6ranges3__45__cpo4swapE)
_ZN40_INTERNAL_8ad2f75e_4_k_cu_c4d2b0ea_295134cuda3std6ranges3__45__cpo4swapE:
	.zero		1
.L_7:


//--------------------- .nv.constant0._ZN7cutlass13device_kernelINS_4gemm6kernel13GemmUniversalIN4cute5tupleIJiiiiEEENS1_10collective13CollectiveMmaINS1_37MainloopSm90TmaGmmaWarpSpecializedFP8ILi7ENS5_IJNS4_1CILi1EEESB_SB_EEENS1_32KernelTmaWarpSpecializedPingpongEEENS5_IJNSA_ILi64EEENSA_ILi128EEESG_EEENS_12float_e4m3_tENS5_IJlSB_lEEESI_SJ_NS4_8TiledMMAINS4_8MMA_AtomIJNS4_4SM904GMMA31MMA_64x128x32_F32E4M3E4M3_SS_TNILNSN_7ScaleInE1ELSP_1EEEEEENS4_6LayoutISC_NS5_IJNSA_ILi0EEEST_ST_EEEEENS5_IJNS4_10UnderscoreESW_SW_EEEEENS4_13SM90_TMA_LOADENS4_14ComposedLayoutINS4_7SwizzleILi3ELi4ELi3EEENS4_18smem_ptr_flag_bitsILi8EEENSS_INS5_IJNSA_ILi8EEESG_EEENS5_IJSG_SB_EEEEEEEvNS4_8identityESZ_S19_vS1A_EENS_8epilogue10collective6detail29Sm90TmaWarpSpecializedAdapterINS1D_15DefaultEpilogueISI_SJ_SJ_NS1C_6thread17LinearCombinationISI_Li1EffLNS1H_9ScaleType4KindE0ELNS_15FloatRoundStyleE2ESI_EENS1_15EpilogueDefaultEEEEEvvEEEEvNT_6ParamsE --------------------------
	.section	.nv.constant0._ZN7cutlass13device_kernelINS_4gemm6kernel13GemmUniversalIN4cute5tupleIJiiiiEEENS1_10collective13CollectiveMmaINS1_37MainloopSm90TmaGmmaWarpSpecializedFP8ILi7ENS5_IJNS4_1CILi1EEESB_SB_EEENS1_32KernelTmaWarpSpecializedPingpongEEENS5_IJNSA_ILi64EEENSA_ILi128EEESG_EEENS_12float_e4m3_tENS5_IJlSB_lEEESI_SJ_NS4_8TiledMMAINS4_8MMA_AtomIJNS4_4SM904GMMA31MMA_64x128x32_F32E4M3E4M3_SS_TNILNSN_7ScaleInE1ELSP_1EEEEEENS4_6LayoutISC_NS5_IJNSA_ILi0EEEST_ST_EEEEENS5_IJNS4_10UnderscoreESW_SW_EEEEENS4_13SM90_TMA_LOADENS4_14ComposedLayoutINS4_7SwizzleILi3ELi4ELi3EEENS4_18smem_ptr_flag_bitsILi8EEENSS_INS5_IJNSA_ILi8EEESG_EEENS5_IJSG_SB_EEEEEEEvNS4_8identityESZ_S19_vS1A_EENS_8epilogue10collective6detail29Sm90TmaWarpSpecializedAdapterINS1D_15DefaultEpilogueISI_SJ_SJ_NS1C_6thread17LinearCombinationISI_Li1EffLNS1H_9ScaleType4KindE0ELNS_15FloatRoundStyleE2ESI_EENS1_15EpilogueDefaultEEEEEvvEEEEvNT_6ParamsE,"a",@progbits
	.sectionflags	@""
	.align	4
.nv.constant0._ZN7cutlass13device_kernelINS_4gemm6kernel13GemmUniversalIN4cute5tupleIJiiiiEEENS1_10collective13CollectiveMmaINS1_37MainloopSm90TmaGmmaWarpSpecializedFP8ILi7ENS5_IJNS4_1CILi1EEESB_SB_EEENS1_32KernelTmaWarpSpecializedPingpongEEENS5_IJNSA_ILi64EEENSA_ILi128EEESG_EEENS_12float_e4m3_tENS5_IJlSB_lEEESI_SJ_NS4_8TiledMMAINS4_8MMA_AtomIJNS4_4SM904GMMA31MMA_64x128x32_F32E4M3E4M3_SS_TNILNSN_7ScaleInE1ELSP_1EEEEEENS4_6LayoutISC_NS5_IJNSA_ILi0EEEST_ST_EEEEENS5_IJNS4_10UnderscoreESW_SW_EEEEENS4_13SM90_TMA_LOADENS4_14ComposedLayoutINS4_7SwizzleILi3ELi4ELi3EEENS4_18smem_ptr_flag_bitsILi8EEENSS_INS5_IJNSA_ILi8EEESG_EEENS5_IJSG_SB_EEEEEEEvNS4_8identityESZ_S19_vS1A_EENS_8epilogue10collective6detail29Sm90TmaWarpSpecializedAdapterINS1D_15DefaultEpilogueISI_SJ_SJ_NS1C_6thread17LinearCombinationISI_Li1EffLNS1H_9ScaleType4KindE0ELNS_15FloatRoundStyleE2ESI_EENS1_15EpilogueDefaultEEEEEvvEEEEvNT_6ParamsE:
	.zero		1664


//--------------------- SYMBOLS --------------------------

	.type		.nv.reservedSmem.offset0,@object
	.size		.nv.reservedSmem.offset0,0x4
